	.headerflags	@"EF_CUDA_TEXMODE_UNIFIED EF_CUDA_64BIT_ADDRESS EF_CUDA_ACCELERATORS EF_CUDA_SM90 EF_CUDA_VIRTUAL_SM(EF_CUDA_SM90)"
	.elftype	@"ET_EXEC"


//--------------------- .nv.info                  --------------------------
	.section	.nv.info,"",@"SHT_CUDA_INFO"
	.align	4


	//----- nvinfo : EIATTR_REGCOUNT
	.align		4
        /*0000*/ 	.byte	0x04, 0x2f
        /*0002*/ 	.short	(.L_1 - .L_0)
	.align		4
.L_0:
        /*0004*/ 	.word	index@(triton_poi_fused_max_pool2d_with_indices_7)
        /*0008*/ 	.word	0x0000005c


	//----- nvinfo : EIATTR_MIN_STACK_SIZE
	.align		4
.L_1:
        /*000c*/ 	.byte	0x04, 0x12
        /*000e*/ 	.short	(.L_3 - .L_2)
	.align		4
.L_2:
        /*0010*/ 	.word	index@(triton_poi_fused_max_pool2d_with_indices_7)
        /*0014*/ 	.word	0x00000000


	//----- nvinfo : EIATTR_FRAME_SIZE
	.align		4
.L_3:
        /*0018*/ 	.byte	0x04, 0x11
        /*001a*/ 	.short	(.L_5 - .L_4)
	.align		4
.L_4:
        /*001c*/ 	.word	index@(triton_poi_fused_max_pool2d_with_indices_7)
        /*0020*/ 	.word	0x00000000


	//----- nvinfo : EIATTR_MIN_STACK_SIZE
	.align		4
.L_5:
        /*0024*/ 	.byte	0x04, 0x12
        /*0026*/ 	.short	(.L_7 - .L_6)
	.align		4
.L_6:
        /*0028*/ 	.word	index@(triton_poi_fused_max_pool2d_with_indices_7)
        /*002c*/ 	.word	0x00000000
.L_7:


//--------------------- .nv.info.triton_poi_fused_max_pool2d_with_indices_7 --------------------------
	.section	.nv.info.triton_poi_fused_max_pool2d_with_indices_7,"",@"SHT_CUDA_INFO"
	.sectionflags	@""
	.align	4


	//----- nvinfo : EIATTR_CUDA_API_VERSION
	.align		4
        /*0000*/ 	.byte	0x04, 0x37
        /*0002*/ 	.short	(.L_9 - .L_8)
.L_8:
        /*0004*/ 	.word	0x0000007c


	//----- nvinfo : EIATTR_KPARAM_INFO
	.align		4
.L_9:
        /*0008*/ 	.byte	0x04, 0x17
        /*000a*/ 	.short	(.L_11 - .L_10)
.L_10:
        /*000c*/ 	.word	0x00000000
        /*0010*/ 	.short	0x0004
        /*0012*/ 	.short	0x001c
        /*0014*/ 	.byte	0x00, 0xf0, 0x11, 0x00


	//----- nvinfo : EIATTR_KPARAM_INFO
	.align		4
.L_11:
        /*0018*/ 	.byte	0x04, 0x17
        /*001a*/ 	.short	(.L_13 - .L_12)
.L_12:
        /*001c*/ 	.word	0x00000000
        /*0020*/ 	.short	0x0003
        /*0022*/ 	.short	0x0018
        /*0024*/ 	.byte	0x00, 0xf0, 0x11, 0x00


	//----- nvinfo : EIATTR_KPARAM_INFO
	.align		4
.L_13:
        /*0028*/ 	.byte	0x04, 0x17
        /*002a*/ 	.short	(.L_15 - .L_14)
.L_14:
        /*002c*/ 	.word	0x00000000
        /*0030*/ 	.short	0x0002
        /*0032*/ 	.short	0x0010
        /*0034*/ 	.byte	0x00, 0xf4, 0x21, 0x00


	//----- nvinfo : EIATTR_KPARAM_INFO
	.align		4
.L_15:
        /*0038*/ 	.byte	0x04, 0x17
        /*003a*/ 	.short	(.L_17 - .L_16)
.L_16:
        /*003c*/ 	.word	0x00000000
        /*0040*/ 	.short	0x0001
        /*0042*/ 	.short	0x0008
        /*0044*/ 	.byte	0x00, 0xf4, 0x21, 0x00


	//----- nvinfo : EIATTR_KPARAM_INFO
	.align		4
.L_17:
        /*0048*/ 	.byte	0x04, 0x17
        /*004a*/ 	.short	(.L_19 - .L_18)
.L_18:
        /*004c*/ 	.word	0x00000000
        /*0050*/ 	.short	0x0000
        /*0052*/ 	.short	0x0000
        /*0054*/ 	.byte	0x00, 0xf4, 0x21, 0x00


	//----- nvinfo : EIATTR_SPARSE_MMA_MASK
	.align		4
.L_19:
        /*0058*/ 	.byte	0x03, 0x50
        /*005a*/ 	.short	0x0000


	//----- nvinfo : EIATTR_MAXREG_COUNT
	.align		4
        /*005c*/ 	.byte	0x03, 0x1b
        /*005e*/ 	.short	0x00ff


	//----- nvinfo : EIATTR_EXIT_INSTR_OFFSETS
	.align		4
        /*0060*/ 	.byte	0x04, 0x1c
        /*0062*/ 	.short	(.L_21 - .L_20)


	//   ....[0]....
.L_20:
        /*0064*/ 	.word	0x00004080


	//   ....[1]....
        /*0068*/ 	.word	0x000040b0


	//----- nvinfo : EIATTR_REQNTID
	.align		4
.L_21:
        /*006c*/ 	.byte	0x04, 0x10
        /*006e*/ 	.short	(.L_23 - .L_22)
.L_22:
        /*0070*/ 	.word	0x00000080
        /*0074*/ 	.word	0x00000001
        /*0078*/ 	.word	0x00000001


	//----- nvinfo : EIATTR_CBANK_PARAM_SIZE
	.align		4
.L_23:
        /*007c*/ 	.byte	0x03, 0x19
        /*007e*/ 	.short	0x0020


	//----- nvinfo : EIATTR_PARAM_CBANK
	.align		4
        /*0080*/ 	.byte	0x04, 0x0a
        /*0082*/ 	.short	(.L_25 - .L_24)
	.align		4
.L_24:
        /*0084*/ 	.word	index@(.nv.constant0.triton_poi_fused_max_pool2d_with_indices_7)
        /*0088*/ 	.short	0x0210
        /*008a*/ 	.short	0x0020


	//----- nvinfo : EIATTR_SW_WAR
	.align		4
.L_25:
        /*008c*/ 	.byte	0x04, 0x36
        /*008e*/ 	.short	(.L_27 - .L_26)
.L_26:
        /*0090*/ 	.word	0x00000008
.L_27:


//--------------------- .nv.callgraph             --------------------------
	.section	.nv.callgraph,"",@"SHT_CUDA_CALLGRAPH"
	.align	4
	.sectionentsize	8
	.align		4
        /*0000*/ 	.word	0x00000000
	.align		4
        /*0004*/ 	.word	0xffffffff
	.align		4
        /*0008*/ 	.word	0x00000000
	.align		4
        /*000c*/ 	.word	0xfffffffe
	.align		4
        /*0010*/ 	.word	0x00000000
	.align		4
        /*0014*/ 	.word	0xfffffffd
	.align		4
        /*0018*/ 	.word	0x00000000
	.align		4
        /*001c*/ 	.word	0xfffffffc


//--------------------- .text.triton_poi_fused_max_pool2d_with_indices_7 --------------------------
	.section	.text.triton_poi_fused_max_pool2d_with_indices_7,"ax",@progbits
	.sectionflags	@"SHF_BARRIERS=1"
	.align	128
        .global         triton_poi_fused_max_pool2d_with_indices_7
        .type           triton_poi_fused_max_pool2d_with_indices_7,@function
        .size           triton_poi_fused_max_pool2d_with_indices_7,(.L_x_1 - triton_poi_fused_max_pool2d_with_indices_7)
        .other          triton_poi_fused_max_pool2d_with_indices_7,@"STO_CUDA_ENTRY STV_DEFAULT"
triton_poi_fused_max_pool2d_with_indices_7:
.text.triton_poi_fused_max_pool2d_with_indices_7:
[----:B------:R-:W0:Y:S02]  /*0000*/  LDC R1, c[0x0][0x28] ;  /* 0x00000a00ff017b82 */ /* 0x000e240000000800 */
[----:B------:R-:W1:Y:S01]  /*0010*/  S2R R4, SR_CTAID.X ;  /* 0x0000000000047919 */ /* 0x000e620000002500 */
[----:B------:R-:W2:Y:S01]  /*0020*/  LDC.64 R46, c[0x0][0x210] ;  /* 0x00008400ff2e7b82 */ /* 0x000ea20000000a00 */
[----:B------:R-:W-:Y:S01]  /*0030*/  IMAD.MOV.U32 R15, RZ, RZ, RZ ;  /* 0x000000ffff0f7224 */ /* 0x000fe200078e00ff */
[----:B------:R-:W-:Y:S01]  /*0040*/  ULDC.64 UR6, c[0x0][0x208] ;  /* 0x0000820000067ab9 */ /* 0x000fe20000000a00 */
[----:B------:R-:W3:Y:S01]  /*0050*/  S2R R5, SR_TID.X ;  /* 0x0000000000057919 */ /* 0x000ee20000002100 */
[----:B------:R-:W4:Y:S01]  /*0060*/  S2R R3, SR_CTAID.Y ;  /* 0x0000000000037919 */ /* 0x000f220000002600 */
[----:B------:R-:W-:Y:S01]  /*0070*/  IMAD.MOV.U32 R11, RZ, RZ, RZ ;  /* 0x000000ffff0b7224 */ /* 0x000fe200078e00ff */
[----:B------:R-:W-:Y:S01]  /*0080*/  CS2R R48, SRZ ;  /* 0x0000000000307805 */ /* 0x000fe2000001ff00 */
[----:B------:R-:W-:Y:S02]  /*0090*/  IMAD.MOV.U32 R33, RZ, RZ, RZ ;  /* 0x000000ffff217224 */ /* 0x000fe400078e00ff */
[----:B------:R-:W-:-:S02]  /*00a0*/  IMAD.MOV.U32 R34, RZ, RZ, RZ ;  /* 0x000000ffff227224 */ /* 0x000fc400078e00ff */
[----:B------:R-:W-:Y:S01]  /*00b0*/  IMAD.MOV.U32 R66, RZ, RZ, RZ ;  /* 0x000000ffff427224 */ /* 0x000fe200078e00ff */
[----:B------:R-:W-:Y:S02]  /*00c0*/  CS2R R76, SRZ ;  /* 0x00000000004c7805 */ /* 0x000fe4000001ff00 */
[----:B------:R-:W-:Y:S01]  /*00d0*/  CS2R R72, SRZ ;  /* 0x0000000000487805 */ /* 0x000fe2000001ff00 */
[----:B------:R-:W-:Y:S02]  /*00e0*/  IMAD.MOV.U32 R88, RZ, RZ, RZ ;  /* 0x000000ffff587224 */ /* 0x000fe400078e00ff */
[----:B------:R-:W-:Y:S01]  /*00f0*/  IMAD.MOV.U32 R68, RZ, RZ, RZ ;  /* 0x000000ffff447224 */ /* 0x000fe200078e00ff */
[----:B------:R-:W-:Y:S01]  /*0100*/  CS2R R78, SRZ ;  /* 0x00000000004e7805 */ /* 0x000fe2000001ff00 */
[----:B------:R-:W-:Y:S01]  /*0110*/  IMAD.MOV.U32 R83, RZ, RZ, RZ ;  /* 0x000000ffff537224 */ /* 0x000fe200078e00ff */
[----:B------:R-:W5:Y:S01]  /*0120*/  S2UR UR5, SR_CgaCtaId ;  /* 0x00000000000579c3 */ /* 0x000f620000008800 */
[----:B------:R-:W-:Y:S01]  /*0130*/  UMOV UR4, 0x400 ;  /* 0x0000040000047882 */ /* 0x000fe20000000000 */
[----:B------:R-:W-:Y:S01]  /*0140*/  ULDC.64 UR8, c[0x0][0x220] ;  /* 0x0000880000087ab9 */ /* 0x000fe20000000a00 */
[----:B-1----:R-:W-:Y:S01]  /*0150*/  IMAD.SHL.U32 R4, R4, 0x20, RZ ;  /* 0x0000002004047824 */ /* 0x002fe200078e00ff */
[----:B---3--:R-:W-:-:S04]  /*0160*/  SHF.R.U32.HI R14, RZ, 0x5, R5 ;  /* 0x00000005ff0e7819 */ /* 0x008fc80000011605 */
[----:B------:R-:W-:Y:S01]  /*0170*/  LOP3.LUT R7, R4, 0x1f, R5, 0xf8, !PT ;  /* 0x0000001f04077812 */ /* 0x000fe200078ef805 */
[----:B----4-:R-:W-:Y:S01]  /*0180*/  IMAD.SHL.U32 R3, R3, 0x20, RZ ;  /* 0x0000002003037824 */ /* 0x010fe200078e00ff */
[----:B------:R-:W-:Y:S02]  /*0190*/  SGXT.U32 R14, R14, 0x2 ;  /* 0x000000020e0e781a */ /* 0x000fe40000000000 */
[----:B------:R-:W-:Y:S02]  /*01a0*/  SHF.R.S32.HI R0, RZ, 0x1f, R7 ;  /* 0x0000001fff007819 */ /* 0x000fe40000011407 */
[----:B------:R-:W-:Y:S02]  /*01b0*/  LOP3.LUT R81, R3, R14, RZ, 0xfc, !PT ;  /* 0x0000000e03517212 */ /* 0x000fe400078efcff */
[----:B------:R-:W-:Y:S02]  /*01c0*/  LEA.HI R0, R0, R7, RZ, 0x4 ;  /* 0x0000000700007211 */ /* 0x000fe400078f20ff */
[----:B------:R-:W-:-:S02]  /*01d0*/  LOP3.LUT R74, R3, 0x4, R14, 0xfe, !PT ;  /* 0x00000004034a7812 */ /* 0x000fc400078efe0e */
[----:B------:R-:W-:Y:S02]  /*01e0*/  LOP3.LUT R2, R0, 0xfffffff0, RZ, 0xc0, !PT ;  /* 0xfffffff000027812 */ /* 0x000fe400078ec0ff */
[----:B------:R-:W-:-:S03]  /*01f0*/  SHF.R.S32.HI R0, RZ, 0x4, R0 ;  /* 0x00000004ff007819 */ /* 0x000fc60000011400 */
[C---:B------:R-:W-:Y:S02]  /*0200*/  IMAD.IADD R63, R7.reuse, 0x1, -R2 ;  /* 0x00000001073f7824 */ /* 0x040fe400078e0a02 */
[----:B------:R-:W-:Y:S02]  /*0210*/  VIADD R2, R7, 0xfffffff0 ;  /* 0xfffffff007027836 */ /* 0x000fe40000000000 */
[----:B------:R-:W-:Y:S01]  /*0220*/  IMAD R80, R0, 0x20, R63 ;  /* 0x0000002000507824 */ /* 0x000fe200078e023f */
[C---:B------:R-:W-:Y:S02]  /*0230*/  ISETP.GT.AND P0, PT, R63.reuse, RZ, PT ;  /* 0x000000ff3f00720c */ /* 0x040fe40003f04270 */
[----:B------:R-:W-:Y:S01]  /*0240*/  ISETP.GT.AND P2, PT, R63, -0x1, PT ;  /* 0xffffffff3f00780c */ /* 0x000fe20003f44270 */
[----:B------:R-:W-:Y:S01]  /*0250*/  IMAD.SHL.U32 R80, R80, 0x2, RZ ;  /* 0x0000000250507824 */ /* 0x000fe200078e00ff */
[C---:B------:R-:W-:Y:S02]  /*0260*/  ISETP.LT.U32.AND P4, PT, R2.reuse, 0xf0, P0 ;  /* 0x000000f00200780c */ /* 0x040fe40000781070 */
[----:B------:R-:W-:Y:S01]  /*0270*/  ISETP.LT.U32.AND P3, PT, R2, 0xf0, P2 ;  /* 0x000000f00200780c */ /* 0x000fe20001761070 */
[C---:B------:R-:W-:Y:S01]  /*0280*/  VIADD R10, R80.reuse, 0xffffffdf ;  /* 0xffffffdf500a7836 */ /* 0x040fe20000000000 */
[C---:B------:R-:W-:Y:S01]  /*0290*/  ISETP.LT.AND P6, PT, R81.reuse, 0x100, P4 ;  /* 0x000001005100780c */ /* 0x040fe200027c1270 */
[----:B------:R-:W-:Y:S01]  /*02a0*/  VIADD R6, R80, 0xffffffe0 ;  /* 0xffffffe050067836 */ /* 0x000fe20000000000 */
[C---:B------:R-:W-:Y:S01]  /*02b0*/  ISETP.LT.AND P5, PT, R81.reuse, 0x100, P3 ;  /* 0x000001005100780c */ /* 0x040fe20001fa1270 */
[C---:B------:R-:W-:Y:S01]  /*02c0*/  IMAD R9, R81.reuse, 0x400, R10 ;  /* 0x0000040051097824 */ /* 0x040fe200078e020a */
[----:B------:R-:W-:Y:S01]  /*02d0*/  P2R R23, PR, RZ, 0x1 ;  /* 0x00000001ff177803 */ /* 0x000fe20000000000 */
[----:B------:R-:W-:-:S02]  /*02e0*/  IMAD R13, R81, 0x400, R6 ;  /* 0x00000400510d7824 */ /* 0x000fc400078e0206 */
[----:B------:R-:W-:Y:S02]  /*02f0*/  IMAD.MOV.U32 R2, RZ, RZ, RZ ;  /* 0x000000ffff027224 */ /* 0x000fe400078e00ff */
[----:B--2---:R-:W-:-:S04]  /*0300*/  IMAD.WIDE R8, R9, 0x4, R46 ;  /* 0x0000000409087825 */ /* 0x004fc800078e022e */
[----:B------:R-:W-:Y:S01]  /*0310*/  IMAD.WIDE R12, R13, 0x4, R46 ;  /* 0x000000040d0c7825 */ /* 0x000fe200078e022e */
[C---:B------:R-:W-:Y:S01]  /*0320*/  ISETP.LT.AND P1, PT, R74.reuse, 0x100, P4 ;  /* 0x000001004a00780c */ /* 0x040fe20002721270 */
[----:B------:R1:W2:Y:S04]  /*0330*/  @P6 LDG.E.EL R2, desc[UR6][R8.64] ;  /* 0x0000000608026981 */ /* 0x0002a8000c2e1900 */
[----:B------:R3:W4:Y:S01]  /*0340*/  @P5 LDG.E.EL R15, desc[UR6][R12.64] ;  /* 0x000000060c0f5981 */ /* 0x000722000c2e1900 */
[----:B------:R-:W-:-:S04]  /*0350*/  IMAD R17, R74, 0x400, R10 ;  /* 0x000004004a117824 */ /* 0x000fc800078e020a */
[----:B------:R-:W-:-:S05]  /*0360*/  IMAD.WIDE R16, R17, 0x4, R46 ;  /* 0x0000000411107825 */ /* 0x000fca00078e022e */
[----:B------:R-:W5:Y:S01]  /*0370*/  @P1 LDG.E.EL R11, desc[UR6][R16.64] ;  /* 0x00000006100b1981 */ /* 0x000f62000c2e1900 */
[----:B-1----:R-:W-:Y:S02]  /*0380*/  IMAD R9, R74, 0x400, R6 ;  /* 0x000004004a097824 */ /* 0x002fe400078e0206 */
[----:B---3--:R-:W-:Y:S02]  /*0390*/  VIADD R12, R80, 0xffffffe1 ;  /* 0xffffffe1500c7836 */ /* 0x008fe40000000000 */
[----:B------:R-:W-:-:S04]  /*03a0*/  IMAD.WIDE R8, R9, 0x4, R46 ;  /* 0x0000000409087825 */ /* 0x000fc800078e022e */
[----:B------:R-:W-:-:S04]  /*03b0*/  IMAD R19, R81, 0x400, R12 ;  /* 0x0000040051137824 */ /* 0x000fc800078e020c */
[----:B------:R-:W-:Y:S01]  /*03c0*/  IMAD.WIDE R18, R19, 0x4, R46 ;  /* 0x0000000413127825 */ /* 0x000fe200078e022e */
[----:B--2---:R-:W-:Y:S02]  /*03d0*/  SEL R2, R2, 0xff800000, P6 ;  /* 0xff80000002027807 */ /* 0x004fe40003000000 */
[----:B----4-:R-:W-:-:S04]  /*03e0*/  SEL R15, R15, 0xff800000, P5 ;  /* 0xff8000000f0f7807 */ /* 0x010fc80002800000 */
[----:B------:R-:W-:-:S04]  /*03f0*/  FSETP.GT.AND P0, PT, R15, R2, PT ;  /* 0x000000020f00720b */ /* 0x000fc80003f04000 */
[----:B------:R-:W-:Y:S02]  /*0400*/  P2R R25, PR, RZ, 0x1 ;  /* 0x00000001ff197803 */ /* 0x000fe40000000000 */
[----:B-----5:R-:W-:Y:S01]  /*0410*/  SEL R20, R11, 0xff800000, P1 ;  /* 0xff8000000b147807 */ /* 0x020fe20000800000 */
[----:B------:R-:W-:Y:S01]  /*0420*/  IMAD.MOV.U32 R11, RZ, RZ, RZ ;  /* 0x000000ffff0b7224 */ /* 0x000fe200078e00ff */
[----:B------:R-:W-:-:S05]  /*0430*/  FSETP.NAN.AND P1, PT, R15, R15, PT ;  /* 0x0000000f0f00720b */ /* 0x000fca0003f28000 */
[----:B------:R-:W-:Y:S01]  /*0440*/  @!P0 FSEL R15, R15, R2, P1 ;  /* 0x000000020f0f8208 */ /* 0x000fe20000800000 */
[----:B------:R-:W-:Y:S01]  /*0450*/  IMAD.MOV.U32 R2, RZ, RZ, RZ ;  /* 0x000000ffff027224 */ /* 0x000fe200078e00ff */
[----:B------:R-:W-:Y:S01]  /*0460*/  ISETP.LT.AND P1, PT, R74, 0x100, P3 ;  /* 0x000001004a00780c */ /* 0x000fe20001f21270 */
[----:B------:R1:W2:-:S12]  /*0470*/  @P5 LDG.E.EL R11, desc[UR6][R18.64] ;  /* 0x00000006120b5981 */ /* 0x000298000c2e1900 */
[----:B------:R3:W4:Y:S01]  /*0480*/  @P1 LDG.E.EL R2, desc[UR6][R8.64] ;  /* 0x0000000608021981 */ /* 0x000722000c2e1900 */
[----:B------:R-:W-:Y:S01]  /*0490*/  LOP3.LUT R69, R3, 0x8, R14, 0xfe, !PT ;  /* 0x0000000803457812 */ /* 0x000fe200078efe0e */
[----:B-1----:R-:W-:-:S04]  /*04a0*/  IMAD R19, R74, 0x400, R12 ;  /* 0x000004004a137824 */ /* 0x002fc800078e020c */
[----:B------:R-:W-:-:S04]  /*04b0*/  IMAD.WIDE R18, R19, 0x4, R46 ;  /* 0x0000000413127825 */ /* 0x000fc800078e022e */
[----:B---3--:R-:W-:Y:S02]  /*04c0*/  IMAD.MOV.U32 R8, RZ, RZ, RZ ;  /* 0x000000ffff087224 */ /* 0x008fe400078e00ff */
[----:B------:R-:W-:-:S04]  /*04d0*/  IMAD R17, R69, 0x400, R10 ;  /* 0x0000040045117824 */ /* 0x000fc800078e020a */
[----:B------:R-:W3:Y:S01]  /*04e0*/  @P1 LDG.E.EL R8, desc[UR6][R18.64] ;  /* 0x0000000612081981 */ /* 0x000ee2000c2e1900 */
[----:B------:R-:W-:Y:S01]  /*04f0*/  IMAD.WIDE R16, R17, 0x4, R46 ;  /* 0x0000000411107825 */ /* 0x000fe200078e022e */
[----:B----4-:R-:W-:-:S04]  /*0500*/  SEL R13, R2, 0xff800000, P1 ;  /* 0xff800000020d7807 */ /* 0x010fc80000800000 */
[----:B------:R-:W-:Y:S02]  /*0510*/  FSETP.GT.AND P0, PT, R13, R20, PT ;  /* 0x000000140d00720b */ /* 0x000fe40003f04000 */
[----:B--2---:R-:W-:Y:S02]  /*0520*/  SEL R2, R11, 0xff800000, P5 ;  /* 0xff8000000b027807 */ /* 0x004fe40002800000 */
[----:B------:R-:W-:Y:S01]  /*0530*/  FSETP.NAN.AND P5, PT, R13, R13, PT ;  /* 0x0000000d0d00720b */ /* 0x000fe20003fa8000 */
[----:B------:R-:W-:-:S08]  /*0540*/  IMAD.MOV.U32 R11, RZ, RZ, RZ ;  /* 0x000000ffff0b7224 */ /* 0x000fd000078e00ff */
[----:B------:R-:W-:Y:S02]  /*0550*/  @!P0 FSEL R13, R13, R20, P5 ;  /* 0x000000140d0d8208 */ /* 0x000fe40002800000 */
[----:B------:R-:W-:-:S13]  /*0560*/  ISETP.LT.AND P5, PT, R69, 0x100, P4 ;  /* 0x000001004500780c */ /* 0x000fda00027a1270 */
[----:B------:R1:W2:Y:S01]  /*0570*/  @P5 LDG.E.EL R11, desc[UR6][R16.64] ;  /* 0x00000006100b5981 */ /* 0x0002a2000c2e1900 */
[----:B---3--:R-:W-:Y:S02]  /*0580*/  SEL R8, R8, 0xff800000, P1 ;  /* 0xff80000008087807 */ /* 0x008fe40000800000 */
[C---:B------:R-:W-:Y:S01]  /*0590*/  ISETP.LT.AND P1, PT, R69.reuse, 0x100, P3 ;  /* 0x000001004500780c */ /* 0x040fe20001f21270 */
[----:B------:R-:W-:-:S04]  /*05a0*/  IMAD R9, R69, 0x400, R6 ;  /* 0x0000040045097824 */ /* 0x000fc800078e0206 */
[----:B-1----:R-:W-:Y:S01]  /*05b0*/  IMAD.WIDE R16, R9, 0x4, R46 ;  /* 0x0000000409107825 */ /* 0x002fe200078e022e */
[----:B--2---:R-:W-:-:S03]  /*05c0*/  SEL R21, R11, 0xff800000, P5 ;  /* 0xff8000000b157807 */ /* 0x004fc60002800000 */
[----:B------:R-:W-:-:S06]  /*05d0*/  IMAD.MOV.U32 R11, RZ, RZ, RZ ;  /* 0x000000ffff0b7224 */ /* 0x000fcc00078e00ff */
[----:B------:R1:W2:Y:S01]  /*05e0*/  @P1 LDG.E.EL R11, desc[UR6][R16.64] ;  /* 0x00000006100b1981 */ /* 0x0002a2000c2e1900 */
[----:B------:R-:W-:Y:S02]  /*05f0*/  P2R R64, PR, RZ, 0x1 ;  /* 0x00000001ff407803 */ /* 0x000fe40000000000 */
[-C--:B------:R-:W-:Y:S02]  /*0600*/  FSETP.GEU.AND P0, PT, R15, R2.reuse, PT ;  /* 0x000000020f00720b */ /* 0x080fe40003f0e000 */
[----:B------:R-:W-:Y:S02]  /*0610*/  FSETP.NAN.AND P5, PT, R2, R2, PT ;  /* 0x000000020200720b */ /* 0x000fe40003fa8000 */
[----:B------:R-:W-:-:S09]  /*0620*/  P2R R44, PR, RZ, 0x1 ;  /* 0x00000001ff2c7803 */ /* 0x000fd20000000000 */
[----:B------:R-:W-:Y:S02]  /*0630*/  @P0 FSEL R2, R2, R15, P5 ;  /* 0x0000000f02020208 */ /* 0x000fe40002800000 */
[----:B------:R-:W-:-:S05]  /*0640*/  LOP3.LUT R67, R3, 0xc, R14, 0xfe, !PT ;  /* 0x0000000c03437812 */ /* 0x000fca00078efe0e */
[----:B------:R-:W-:-:S04]  /*0650*/  IMAD R9, R67, 0x400, R10 ;  /* 0x0000040043097824 */ /* 0x000fc800078e020a */
[----:B-1----:R-:W-:Y:S01]  /*0660*/  IMAD.WIDE R16, R9, 0x4, R46 ;  /* 0x0000000409107825 */ /* 0x002fe200078e022e */
[----:B--2---:R-:W-:-:S04]  /*0670*/  SEL R20, R11, 0xff800000, P1 ;  /* 0xff8000000b147807 */ /* 0x004fc80000800000 */
[C---:B------:R-:W-:Y:S02]  /*0680*/  FSETP.GT.AND P0, PT, R20.reuse, R21, PT ;  /* 0x000000151400720b */ /* 0x040fe40003f04000 */
[----:B------:R-:W-:Y:S02]  /*0690*/  FSETP.NAN.AND P5, PT, R20, R20, PT ;  /* 0x000000141400720b */ /* 0x000fe40003fa8000 */
[----:B------:R-:W-:-:S09]  /*06a0*/  P2R R56, PR, RZ, 0x1 ;  /* 0x00000001ff387803 */ /* 0x000fd20000000000 */
[----:B------:R-:W-:Y:S02]  /*06b0*/  @!P0 FSEL R20, R20, R21, P5 ;  /* 0x0000001514148208 */ /* 0x000fe40002800000 */
[-C--:B------:R-:W-:Y:S02]  /*06c0*/  FSETP.GEU.AND P0, PT, R13, R8.reuse, PT ;  /* 0x000000080d00720b */ /* 0x080fe40003f0e000 */
[----:B------:R-:W-:Y:S01]  /*06d0*/  FSETP.NAN.AND P5, PT, R8, R8, PT ;  /* 0x000000080800720b */ /* 0x000fe20003fa8000 */
[----:B------:R-:W-:-:S10]  /*06e0*/  IMAD.MOV.U32 R11, RZ, RZ, RZ ;  /* 0x000000ffff0b7224 */ /* 0x000fd400078e00ff */
[----:B------:R-:W-:Y:S02]  /*06f0*/  @P0 FSEL R8, R8, R13, P5 ;  /* 0x0000000d08080208 */ /* 0x000fe40002800000 */
[----:B------:R-:W-:-:S13]  /*0700*/  ISETP.LT.AND P5, PT, R67, 0x100, P4 ;  /* 0x000001004300780c */ /* 0x000fda00027a1270 */
[----:B------:R-:W2:Y:S01]  /*0710*/  @P5 LDG.E.EL R11, desc[UR6][R16.64] ;  /* 0x00000006100b5981 */ /* 0x000ea2000c2e1900 */
[----:B------:R-:W-:Y:S02]  /*0720*/  IMAD R19, R67, 0x400, R6 ;  /* 0x0000040043137824 */ /* 0x000fe400078e0206 */
[----:B------:R-:W-:Y:S02]  /*0730*/  IMAD.MOV.U32 R9, RZ, RZ, RZ ;  /* 0x000000ffff097224 */ /* 0x000fe400078e00ff */
[----:B------:R-:W-:Y:S01]  /*0740*/  IMAD.WIDE R18, R19, 0x4, R46 ;  /* 0x0000000413127825 */ /* 0x000fe200078e022e */
[----:B--2---:R-:W-:Y:S02]  /*0750*/  SEL R11, R11, 0xff800000, P5 ;  /* 0xff8000000b0b7807 */ /* 0x004fe40002800000 */
[----:B------:R-:W-:-:S13]  /*0760*/  ISETP.LT.AND P5, PT, R67, 0x100, P3 ;  /* 0x000001004300780c */ /* 0x000fda0001fa1270 */
[----:B------:R-:W2:Y:S01]  /*0770*/  @P5 LDG.E.EL R9, desc[UR6][R18.64] ;  /* 0x0000000612095981 */ /* 0x000ea2000c2e1900 */
[----:B------:R-:W-:Y:S01]  /*0780*/  P2R R43, PR, RZ, 0x1 ;  /* 0x00000001ff2b7803 */ /* 0x000fe20000000000 */
[----:B------:R-:W-:-:S04]  /*0790*/  IMAD R17, R69, 0x400, R12 ;  /* 0x0000040045117824 */ /* 0x000fc800078e020c */
[----:B------:R-:W-:-:S04]  /*07a0*/  IMAD.WIDE R16, R17, 0x4, R46 ;  /* 0x0000000411107825 */ /* 0x000fc800078e022e */
[----:B------:R-:W-:Y:S01]  /*07b0*/  IMAD.MOV.U32 R13, RZ, RZ, RZ ;  /* 0x000000ffff0d7224 */ /* 0x000fe200078e00ff */
[----:B--2---:R-:W-:Y:S01]  /*07c0*/  SEL R22, R9, 0xff800000, P5 ;  /* 0xff80000009167807 */ /* 0x004fe20002800000 */
[----:B------:R-:W-:-:S03]  /*07d0*/  IMAD.MOV.U32 R9, RZ, RZ, RZ ;  /* 0x000000ffff097224 */ /* 0x000fc600078e00ff */
[CC--:B------:R-:W-:Y:S02]  /*07e0*/  FSETP.GT.AND P0, PT, R22.reuse, R11.reuse, PT ;  /* 0x0000000b1600720b */ /* 0x0c0fe40003f04000 */
[C---:B------:R-:W-:Y:S01]  /*07f0*/  FSETP.NAN.AND P6, PT, R22.reuse, R22, PT ;  /* 0x000000161600720b */ /* 0x040fe20003fc8000 */
[----:B------:R1:W2:Y:S10]  /*0800*/  @P1 LDG.E.EL R9, desc[UR6][R16.64] ;  /* 0x0000000610091981 */ /* 0x0002b4000c2e1900 */
[----:B------:R-:W-:Y:S01]  /*0810*/  @!P0 FSEL R22, R22, R11, P6 ;  /* 0x0000000b16168208 */ /* 0x000fe20003000000 */
[----:B------:R-:W-:-:S04]  /*0820*/  IMAD R11, R67, 0x400, R12 ;  /* 0x00000400430b7824 */ /* 0x000fc800078e020c */
[----:B------:R-:W-:-:S05]  /*0830*/  IMAD.WIDE R18, R11, 0x4, R46 ;  /* 0x000000040b127825 */ /* 0x000fca00078e022e */
[----:B------:R-:W3:Y:S01]  /*0840*/  @P5 LDG.E.EL R13, desc[UR6][R18.64] ;  /* 0x00000006120d5981 */ /* 0x000ee2000c2e1900 */
[----:B------:R-:W-:Y:S02]  /*0850*/  P2R R55, PR, RZ, 0x1 ;  /* 0x00000001ff377803 */ /* 0x000fe40000000000 */
[----:B------:R-:W-:-:S05]  /*0860*/  LOP3.LUT R65, R3, 0x10, R14, 0xfe, !PT ;  /* 0x0000001003417812 */ /* 0x000fca00078efe0e */
[----:B-1----:R-:W-:-:S04]  /*0870*/  IMAD R17, R65, 0x400, R10 ;  /* 0x0000040041117824 */ /* 0x002fc800078e020a */
[----:B------:R-:W-:Y:S01]  /*0880*/  IMAD.WIDE R16, R17, 0x4, R46 ;  /* 0x0000000411107825 */ /* 0x000fe200078e022e */
[----:B--2---:R-:W-:-:S04]  /*0890*/  SEL R9, R9, 0xff800000, P1 ;  /* 0xff80000009097807 */ /* 0x004fc80000800000 */
[-C--:B------:R-:W-:Y:S02]  /*08a0*/  FSETP.GEU.AND P0, PT, R20, R9.reuse, PT ;  /* 0x000000091400720b */ /* 0x080fe40003f0e000 */
[----:B------:R-:W-:Y:S02]  /*08b0*/  FSETP.NAN.AND P1, PT, R9, R9, PT ;  /* 0x000000090900720b */ /* 0x000fe40003f28000 */
[----:B------:R-:W-:-:S09]  /*08c0*/  P2R R42, PR, RZ, 0x1 ;  /* 0x00000001ff2a7803 */ /* 0x000fd20000000000 */
[----:B------:R-:W-:Y:S02]  /*08d0*/  @P0 FSEL R9, R9, R20, P1 ;  /* 0x0000001409090208 */ /* 0x000fe40000800000 */
[----:B---3--:R-:W-:-:S04]  /*08e0*/  SEL R11, R13, 0xff800000, P5 ;  /* 0xff8000000d0b7807 */ /* 0x008fc80002800000 */
[-C--:B------:R-:W-:Y:S02]  /*08f0*/  FSETP.GEU.AND P0, PT, R22, R11.reuse, PT ;  /* 0x0000000b1600720b */ /* 0x080fe40003f0e000 */
[----:B------:R-:W-:Y:S01]  /*0900*/  FSETP.NAN.AND P1, PT, R11, R11, PT ;  /* 0x0000000b0b00720b */ /* 0x000fe20003f28000 */
[----:B------:R-:W-:-:S10]  /*0910*/  IMAD.MOV.U32 R13, RZ, RZ, RZ ;  /* 0x000000ffff0d7224 */ /* 0x000fd400078e00ff */
[----:B------:R-:W-:Y:S02]  /*0920*/  @P0 FSEL R11, R11, R22, P1 ;  /* 0x000000160b0b0208 */ /* 0x000fe40000800000 */
[----:B------:R-:W-:-:S13]  /*0930*/  ISETP.LT.AND P1, PT, R65, 0x100, P4 ;  /* 0x000001004100780c */ /* 0x000fda0002721270 */
[----:B------:R-:W2:Y:S01]  /*0940*/  @P1 LDG.E.EL R13, desc[UR6][R16.64] ;  /* 0x00000006100d1981 */ /* 0x000ea2000c2e1900 */
[----:B------:R-:W-:-:S04]  /*0950*/  IMAD R19, R65, 0x400, R6 ;  /* 0x0000040041137824 */ /* 0x000fc800078e0206 */
[----:B------:R-:W-:Y:S01]  /*0960*/  IMAD.WIDE R18, R19, 0x4, R46 ;  /* 0x0000000413127825 */ /* 0x000fe200078e022e */
[----:B--2---:R-:W-:Y:S02]  /*0970*/  SEL R20, R13, 0xff800000, P1 ;  /* 0xff8000000d147807 */ /* 0x004fe40000800000 */
[----:B------:R-:W-:Y:S01]  /*0980*/  ISETP.LT.AND P1, PT, R65, 0x100, P3 ;  /* 0x000001004100780c */ /* 0x000fe20001f21270 */
[----:B------:R-:W-:-:S12]  /*0990*/  IMAD.MOV.U32 R13, RZ, RZ, RZ ;  /* 0x000000ffff0d7224 */ /* 0x000fd800078e00ff */
[----:B------:R-:W2:Y:S01]  /*09a0*/  @P1 LDG.E.EL R13, desc[UR6][R18.64] ;  /* 0x00000006120d1981 */ /* 0x000ea2000c2e1900 */
[----:B------:R-:W-:Y:S02]  /*09b0*/  P2R R41, PR, RZ, 0x1 ;  /* 0x00000001ff297803 */ /* 0x000fe40000000000 */
[----:B------:R-:W-:-:S05]  /*09c0*/  LOP3.LUT R62, R3, 0x14, R14, 0xfe, !PT ;  /* 0x00000014033e7812 */ /* 0x000fca00078efe0e */
[----:B------:R-:W-:-:S04]  /*09d0*/  IMAD R17, R62, 0x400, R10 ;  /* 0x000004003e117824 */ /* 0x000fc800078e020a */
[----:B------:R-:W-:Y:S01]  /*09e0*/  IMAD.WIDE R16, R17, 0x4, R46 ;  /* 0x0000000411107825 */ /* 0x000fe200078e022e */
[----:B--2---:R-:W-:-:S04]  /*09f0*/  SEL R15, R13, 0xff800000, P1 ;  /* 0xff8000000d0f7807 */ /* 0x004fc80000800000 */
[C---:B------:R-:W-:Y:S02]  /*0a00*/  FSETP.GT.AND P0, PT, R15.reuse, R20, PT ;  /* 0x000000140f00720b */ /* 0x040fe40003f04000 */
[----:B------:R-:W-:Y:S01]  /*0a10*/  FSETP.NAN.AND P5, PT, R15, R15, PT ;  /* 0x0000000f0f00720b */ /* 0x000fe20003fa8000 */
[----:B------:R-:W-:-:S10]  /*0a20*/  IMAD.MOV.U32 R13, RZ, RZ, RZ ;  /* 0x000000ffff0d7224 */ /* 0x000fd400078e00ff */
[----:B------:R-:W-:Y:S02]  /*0a30*/  @!P0 FSEL R15, R15, R20, P5 ;  /* 0x000000140f0f8208 */ /* 0x000fe40002800000 */
        /* <DEDUP_REMOVED lines=8> */
[----:B------:R-:W-:Y:S01]  /*0ac0*/  P2R R54, PR, RZ, 0x1 ;  /* 0x00000001ff367803 */ /* 0x000fe20000000000 */
[----:B------:R-:W-:-:S04]  /*0ad0*/  IMAD R17, R65, 0x400, R12 ;  /* 0x0000040041117824 */ /* 0x000fc800078e020c */
[----:B------:R-:W-:Y:S01]  /*0ae0*/  IMAD.WIDE R16, R17, 0x4, R46 ;  /* 0x0000000411107825 */ /* 0x000fe200078e022e */
[----:B--2---:R-:W-:-:S04]  /*0af0*/  SEL R22, R13, 0xff800000, P5 ;  /* 0xff8000000d167807 */ /* 0x004fc80002800000 */
[C---:B------:R-:W-:Y:S02]  /*0b00*/  FSETP.GT.AND P0, PT, R22.reuse, R19, PT ;  /* 0x000000131600720b */ /* 0x040fe40003f04000 */
[----:B------:R-:W-:Y:S01]  /*0b10*/  FSETP.NAN.AND P6, PT, R22, R22, PT ;  /* 0x000000161600720b */ /* 0x000fe20003fc8000 */
[----:B------:R-:W-:-:S10]  /*0b20*/  IMAD R13, R62, 0x400, R12 ;  /* 0x000004003e0d7824 */ /* 0x000fd400078e020c */
[----:B------:R-:W-:Y:S02]  /*0b30*/  @!P0 FSEL R22, R22, R19, P6 ;  /* 0x0000001316168208 */ /* 0x000fe40003000000 */
[----:B------:R-:W-:Y:S01]  /*0b40*/  CS2R R18, SRZ ;  /* 0x0000000000127805 */ /* 0x000fe2000001ff00 */
[----:B------:R-:W-:-:S05]  /*0b50*/  IMAD.WIDE R20, R13, 0x4, R46 ;  /* 0x000000040d147825 */ /* 0x000fca00078e022e */
[----:B------:R1:W2:Y:S04]  /*0b60*/  @P1 LDG.E.EL R18, desc[UR6][R16.64] ;  /* 0x0000000610121981 */ /* 0x0002a8000c2e1900 */
[----:B------:R-:W3:Y:S01]  /*0b70*/  @P5 LDG.E.EL R19, desc[UR6][R20.64] ;  /* 0x0000000614135981 */ /* 0x000ee2000c2e1900 */
[----:B------:R-:W-:-:S05]  /*0b80*/  LOP3.LUT R24, R3, 0x18, R14, 0xfe, !PT ;  /* 0x0000001803187812 */ /* 0x000fca00078efe0e */
[----:B-1----:R-:W-:-:S04]  /*0b90*/  IMAD R17, R24, 0x400, R10 ;  /* 0x0000040018117824 */ /* 0x002fc800078e020a */
[----:B------:R-:W-:Y:S01]  /*0ba0*/  IMAD.WIDE R16, R17, 0x4, R46 ;  /* 0x0000000411107825 */ /* 0x000fe200078e022e */
[----:B--2---:R-:W-:-:S04]  /*0bb0*/  SEL R18, R18, 0xff800000, P1 ;  /* 0xff80000012127807 */ /* 0x004fc80000800000 */
[----:B------:R-:W-:Y:S02]  /*0bc0*/  FSETP.GEU.AND P6, PT, R15, R18, PT ;  /* 0x000000120f00720b */ /* 0x000fe40003fce000 */
[----:B---3--:R-:W-:-:S04]  /*0bd0*/  SEL R13, R19, 0xff800000, P5 ;  /* 0xff800000130d7807 */ /* 0x008fc80002800000 */
[----:B------:R-:W-:Y:S02]  /*0be0*/  FSETP.GEU.AND P5, PT, R22, R13, PT ;  /* 0x0000000d1600720b */ /* 0x000fe40003fae000 */
[----:B------:R-:W-:-:S05]  /*0bf0*/  FSETP.NAN.AND P1, PT, R18, R18, PT ;  /* 0x000000121200720b */ /* 0x000fca0003f28000 */
[----:B------:R-:W-:Y:S02]  /*0c00*/  @P6 FSEL R18, R18, R15, P1 ;  /* 0x0000000f12126208 */ /* 0x000fe40000800000 */
[----:B------:R-:W-:-:S04]  /*0c10*/  FSETP.NAN.AND P1, PT, R13, R13, PT ;  /* 0x0000000d0d00720b */ /* 0x000fc80003f28000 */
[----:B------:R-:W-:Y:S02]  /*0c20*/  @P5 FSEL R13, R13, R22, P1 ;  /* 0x000000160d0d5208 */ /* 0x000fe40000800000 */
[----:B------:R-:W-:Y:S01]  /*0c30*/  ISETP.LT.AND P1, PT, R24, 0x100, P4 ;  /* 0x000001001800780c */ /* 0x000fe20002721270 */
[----:B------:R-:W-:-:S12]  /*0c40*/  IMAD.MOV.U32 R15, RZ, RZ, RZ ;  /* 0x000000ffff0f7224 */ /* 0x000fd800078e00ff */
[----:B------:R-:W2:Y:S01]  /*0c50*/  @P1 LDG.E.EL R15, desc[UR6][R16.64] ;  /* 0x00000006100f1981 */ /* 0x000ea2000c2e1900 */
[----:B------:R-:W-:-:S04]  /*0c60*/  IMAD R21, R24, 0x400, R6 ;  /* 0x0000040018157824 */ /* 0x000fc800078e0206 */
[----:B------:R-:W-:Y:S01]  /*0c70*/  IMAD.WIDE R20, R21, 0x4, R46 ;  /* 0x0000000415147825 */ /* 0x000fe200078e022e */
[----:B--2---:R-:W-:Y:S02]  /*0c80*/  SEL R22, R15, 0xff800000, P1 ;  /* 0xff8000000f167807 */ /* 0x004fe40000800000 */
[----:B------:R-:W-:Y:S01]  /*0c90*/  ISETP.LT.AND P1, PT, R24, 0x100, P3 ;  /* 0x000001001800780c */ /* 0x000fe20001f21270 */
[----:B------:R-:W-:-:S12]  /*0ca0*/  IMAD.MOV.U32 R15, RZ, RZ, RZ ;  /* 0x000000ffff0f7224 */ /* 0x000fd800078e00ff */
[----:B------:R-:W2:Y:S01]  /*0cb0*/  @P1 LDG.E.EL R15, desc[UR6][R20.64] ;  /* 0x00000006140f1981 */ /* 0x000ea2000c2e1900 */
[----:B------:R-:W-:-:S04]  /*0cc0*/  LOP3.LUT R61, R3, 0x1c, R14, 0xfe, !PT ;  /* 0x0000001c033d7812 */ /* 0x000fc800078efe0e */
[C---:B------:R-:W-:Y:S02]  /*0cd0*/  ISETP.LT.AND P4, PT, R61.reuse, 0x100, P4 ;  /* 0x000001003d00780c */ /* 0x040fe40002781270 */
[C---:B------:R-:W-:Y:S01]  /*0ce0*/  ISETP.LT.AND P3, PT, R61.reuse, 0x100, P3 ;  /* 0x000001003d00780c */ /* 0x040fe20001f61270 */
[----:B------:R-:W-:Y:S02]  /*0cf0*/  IMAD R17, R61, 0x400, R6 ;  /* 0x000004003d117824 */ /* 0x000fe400078e0206 */
[----:B------:R-:W-:Y:S02]  /*0d00*/  IMAD.MOV.U32 R6, RZ, RZ, RZ ;  /* 0x000000ffff067224 */ /* 0x000fe400078e00ff */
[----:B------:R-:W-:-:S08]  /*0d10*/  IMAD.WIDE R16, R17, 0x4, R46 ;  /* 0x0000000411107825 */ /* 0x000fd000078e022e */
[----:B------:R-:W3:Y:S01]  /*0d20*/  @P3 LDG.E.EL R6, desc[UR6][R16.64] ;  /* 0x0000000610063981 */ /* 0x000ee2000c2e1900 */
[----:B--2---:R-:W-:Y:S01]  /*0d30*/  SEL R19, R15, 0xff800000, P1 ;  /* 0xff8000000f137807 */ /* 0x004fe20000800000 */
[----:B------:R-:W-:Y:S02]  /*0d40*/  IMAD R15, R61, 0x400, R10 ;  /* 0x000004003d0f7824 */ /* 0x000fe400078e020a */
[----:B------:R-:W-:Y:S02]  /*0d50*/  IMAD.MOV.U32 R10, RZ, RZ, RZ ;  /* 0x000000ffff0a7224 */ /* 0x000fe400078e00ff */
[----:B------:R-:W-:-:S05]  /*0d60*/  IMAD.WIDE R14, R15, 0x4, R46 ;  /* 0x000000040f0e7825 */ /* 0x000fca00078e022e */
[----:B------:R1:W2:Y:S01]  /*0d70*/  @P4 LDG.E.EL R10, desc[UR6][R14.64] ;  /* 0x000000060e0a4981 */ /* 0x0002a2000c2e1900 */
[----:B------:R-:W-:Y:S02]  /*0d80*/  P2R R39, PR, RZ, 0x40 ;  /* 0x00000040ff277803 */ /* 0x000fe40000000000 */
[C---:B------:R-:W-:Y:S02]  /*0d90*/  FSETP.GT.AND P6, PT, R19.reuse, R22, PT ;  /* 0x000000161300720b */ /* 0x040fe40003fc4000 */
[----:B------:R-:W-:Y:S02]  /*0da0*/  P2R R38, PR, RZ, 0x20 ;  /* 0x00000020ff267803 */ /* 0x000fe40000000000 */
[----:B------:R-:W-:Y:S02]  /*0db0*/  FSETP.NAN.AND P5, PT, R19, R19, PT ;  /* 0x000000131300720b */ /* 0x000fe40003fa8000 */
[----:B---3--:R-:W-:Y:S02]  /*0dc0*/  SEL R6, R6, 0xff800000, P3 ;  /* 0xff80000006067807 */ /* 0x008fe40001800000 */
[----:B------:R-:W-:-:S05]  /*0dd0*/  P2R R52, PR, RZ, 0x40 ;  /* 0x00000040ff347803 */ /* 0x000fca0000000000 */
[----:B------:R-:W-:Y:S01]  /*0de0*/  @!P6 FSEL R19, R19, R22, P5 ;  /* 0x000000161313e208 */ /* 0x000fe20002800000 */
[----:B-1----:R-:W-:Y:S02]  /*0df0*/  IMAD R15, R24, 0x400, R12 ;  /* 0x00000400180f7824 */ /* 0x002fe400078e020c */
[----:B------:R-:W-:Y:S02]  /*0e00*/  IMAD.MOV.U32 R20, RZ, RZ, RZ ;  /* 0x000000ffff147224 */ /* 0x000fe400078e00ff */
[----:B------:R-:W-:-:S05]  /*0e10*/  IMAD.WIDE R14, R15, 0x4, R46 ;  /* 0x000000040f0e7825 */ /* 0x000fca00078e022e */
[----:B------:R-:W3:Y:S01]  /*0e20*/  @P1 LDG.E.EL R20, desc[UR6][R14.64] ;  /* 0x000000060e141981 */ /* 0x000ee2000c2e1900 */
[----:B--2---:R-:W-:-:S04]  /*0e30*/  SEL R21, R10, 0xff800000, P4 ;  /* 0xff8000000a157807 */ /* 0x004fc80002000000 */
[C---:B------:R-:W-:Y:S02]  /*0e40*/  FSETP.GT.AND P6, PT, R6.reuse, R21, PT ;  /* 0x000000150600720b */ /* 0x040fe40003fc4000 */
[----:B------:R-:W-:Y:S01]  /*0e50*/  FSETP.NAN.AND P4, PT, R6, R6, PT ;  /* 0x000000060600720b */ /* 0x000fe20003f88000 */
[----:B------:R-:W-:-:S10]  /*0e60*/  IMAD.MOV.U32 R10, RZ, RZ, RZ ;  /* 0x000000ffff0a7224 */ /* 0x000fd400078e00ff */
[----:B------:R-:W-:Y:S01]  /*0e70*/  @!P6 FSEL R6, R6, R21, P4 ;  /* 0x000000150606e208 */ /* 0x000fe20002000000 */
[----:B------:R-:W-:-:S04]  /*0e80*/  IMAD R21, R61, 0x400, R12 ;  /* 0x000004003d157824 */ /* 0x000fc800078e020c */
[----:B------:R-:W-:-:S05]  /*0e90*/  IMAD.WIDE R16, R21, 0x4, R46 ;  /* 0x0000000415107825 */ /* 0x000fca00078e022e */
[----:B------:R1:W2:Y:S01]  /*0ea0*/  @P3 LDG.E.EL R10, desc[UR6][R16.64] ;  /* 0x00000006100a3981 */ /* 0x0002a2000c2e1900 */
[----:B---3--:R-:W-:-:S04]  /*0eb0*/  SEL R20, R20, 0xff800000, P1 ;  /* 0xff80000014147807 */ /* 0x008fc80000800000 */
[-C--:B------:R-:W-:Y:S02]  /*0ec0*/  FSETP.GEU.AND P5, PT, R19, R20.reuse, PT ;  /* 0x000000141300720b */ /* 0x080fe40003fae000 */
[----:B------:R-:W-:Y:S02]  /*0ed0*/  FSETP.NAN.AND P1, PT, R20, R20, PT ;  /* 0x000000141400720b */ /* 0x000fe40003f28000 */
[----:B------:R-:W-:Y:S02]  /*0ee0*/  P2R R53, PR, RZ, 0x1 ;  /* 0x00000001ff357803 */ /* 0x000fe40000000000 */
[----:B------:R-:W-:-:S07]  /*0ef0*/  ISETP.NE.AND P0, PT, R23, RZ, PT ;  /* 0x000000ff1700720c */ /* 0x000fce0003f05270 */
[----:B------:R-:W-:Y:S01]  /*0f00*/  @P5 FSEL R20, R20, R19, P1 ;  /* 0x0000001314145208 */ /* 0x000fe20000800000 */
[----:B------:R-:W-:-:S05]  /*0f10*/  VIADD R19, R7, 0xf ;  /* 0x0000000f07137836 */ /* 0x000fca0000000000 */
[----:B------:R-:W-:Y:S01]  /*0f20*/  ISETP.LT.U32.AND P0, PT, R19, 0x10f, P0 ;  /* 0x0000010f1300780c */ /* 0x000fe20000701070 */
[----:B------:R-:W-:-:S04]  /*0f30*/  VIADD R12, R80, 0xffffffff ;  /* 0xffffffff500c7836 */ /* 0x000fc80000000000 */
[----:B------:R-:W-:-:S04]  /*0f40*/  IMAD R15, R81, 0x400, R12 ;  /* 0x00000400510f7824 */ /* 0x000fc800078e020c */
[----:B-1----:R-:W-:Y:S01]  /*0f50*/  IMAD.WIDE R16, R15, 0x4, R46 ;  /* 0x000000040f107825 */ /* 0x002fe200078e022e */
[----:B--2---:R-:W-:-:S04]  /*0f60*/  SEL R21, R10, 0xff800000, P3 ;  /* 0xff8000000a157807 */ /* 0x004fc80001800000 */
[-C--:B------:R-:W-:Y:S02]  /*0f70*/  FSETP.GEU.AND P3, PT, R6, R21.reuse, PT ;  /* 0x000000150600720b */ /* 0x080fe40003f6e000 */
[----:B------:R-:W-:-:S11]  /*0f80*/  FSETP.NAN.AND P1, PT, R21, R21, PT ;  /* 0x000000151500720b */ /* 0x000fd60003f28000 */
[----:B------:R-:W-:Y:S02]  /*0f90*/  @P3 FSEL R21, R21, R6, P1 ;  /* 0x0000000615153208 */ /* 0x000fe40000800000 */
[----:B------:R-:W-:Y:S01]  /*0fa0*/  ISETP.LT.AND P1, PT, R81, 0x100, P0 ;  /* 0x000001005100780c */ /* 0x000fe20000721270 */
[----:B------:R-:W-:-:S12]  /*0fb0*/  IMAD.MOV.U32 R6, RZ, RZ, RZ ;  /* 0x000000ffff067224 */ /* 0x000fd800078e00ff */
[----:B------:R-:W2:Y:S01]  /*0fc0*/  @P1 LDG.E.EL R6, desc[UR6][R16.64] ;  /* 0x0000000610061981 */ /* 0x000ea2000c2e1900 */
[----:B------:R-:W-:Y:S01]  /*0fd0*/  IMAD R23, R74, 0x400, R12 ;  /* 0x000004004a177824 */ /* 0x000fe200078e020c */
[----:B------:R-:W-:-:S03]  /*0fe0*/  CS2R R14, SRZ ;  /* 0x00000000000e7805 */ /* 0x000fc6000001ff00 */
[----:B------:R-:W-:Y:S01]  /*0ff0*/  IMAD.WIDE R22, R23, 0x4, R46 ;  /* 0x0000000417167825 */ /* 0x000fe200078e022e */
[----:B--2---:R-:W-:Y:S02]  /*1000*/  SEL R31, R6, 0xff800000, P1 ;  /* 0xff800000061f7807 */ /* 0x004fe40000800000 */
[----:B------:R-:W-:-:S13]  /*1010*/  ISETP.LT.AND P1, PT, R74, 0x100, P0 ;  /* 0x000001004a00780c */ /* 0x000fda0000721270 */
[----:B------:R-:W2:Y:S01]  /*1020*/  @P1 LDG.E.EL R15, desc[UR6][R22.64] ;  /* 0x00000006160f1981 */ /* 0x000ea2000c2e1900 */
[----:B------:R-:W-:Y:S02]  /*1030*/  P2R R36, PR, RZ, 0x8 ;  /* 0x00000008ff247803 */ /* 0x000fe40000000000 */
[----:B------:R-:W-:-:S04]  /*1040*/  FSETP.GEU.AND P3, PT, R2, R31, PT ;  /* 0x0000001f0200720b */ /* 0x000fc80003f6e000 */
[----:B------:R-:W-:Y:S01]  /*1050*/  P2R R35, PR, RZ, 0x8 ;  /* 0x00000008ff237803 */ /* 0x000fe20000000000 */
[----:B------:R-:W-:-:S04]  /*1060*/  IMAD R29, R69, 0x400, R12 ;  /* 0x00000400451d7824 */ /* 0x000fc800078e020c */
[----:B------:R-:W-:Y:S01]  /*1070*/  IMAD.WIDE R28, R29, 0x4, R46 ;  /* 0x000000041d1c7825 */ /* 0x000fe200078e022e */
[----:B--2---:R-:W-:Y:S02]  /*1080*/  SEL R15, R15, 0xff800000, P1 ;  /* 0xff8000000f0f7807 */ /* 0x004fe40000800000 */
[----:B------:R-:W-:-:S04]  /*1090*/  FSETP.NAN.AND P1, PT, R31, R31, PT ;  /* 0x0000001f1f00720b */ /* 0x000fc80003f28000 */
[----:B------:R-:W-:Y:S02]  /*10a0*/  @P3 FSEL R31, R31, R2, P1 ;  /* 0x000000021f1f3208 */ /* 0x000fe40000800000 */
        /* <DEDUP_REMOVED lines=9> */
[----:B------:R-:W-:-:S13]  /*1140*/  ISETP.LT.AND P1, PT, R67, 0x100, P0 ;  /* 0x000001004300780c */ /* 0x000fda0000721270 */
[----:B------:R-:W2:Y:S01]  /*1150*/  @P1 LDG.E.EL R14, desc[UR6][R16.64] ;  /* 0x00000006100e1981 */ /* 0x000ea2000c2e1900 */
[----:B------:R-:W-:Y:S02]  /*1160*/  P2R R27, PR, RZ, 0x8 ;  /* 0x00000008ff1b7803 */ /* 0x000fe40000000000 */
[----:B------:R-:W-:-:S04]  /*1170*/  FSETP.GEU.AND P3, PT, R9, R22, PT ;  /* 0x000000160900720b */ /* 0x000fc80003f6e000 */
[----:B------:R-:W-:Y:S01]  /*1180*/  P2R R40, PR, RZ, 0x8 ;  /* 0x00000008ff287803 */ /* 0x000fe20000000000 */
[----:B------:R-:W-:Y:S01]  /*1190*/  IMAD.MOV.U32 R2, RZ, RZ, RZ ;  /* 0x000000ffff027224 */ /* 0x000fe200078e00ff */
[----:B--2---:R-:W-:Y:S02]  /*11a0*/  SEL R14, R14, 0xff800000, P1 ;  /* 0xff8000000e0e7807 */ /* 0x004fe40000800000 */
[----:B------:R-:W-:-:S05]  /*11b0*/  FSETP.NAN.AND P1, PT, R22, R22, PT ;  /* 0x000000161600720b */ /* 0x000fca0003f28000 */
[----:B------:R-:W-:Y:S02]  /*11c0*/  @P3 FSEL R22, R22, R9, P1 ;  /* 0x0000000916163208 */ /* 0x000fe40000800000 */
[-C--:B------:R-:W-:Y:S02]  /*11d0*/  FSETP.GEU.AND P3, PT, R11, R14.reuse, PT ;  /* 0x0000000e0b00720b */ /* 0x080fe40003f6e000 */
[----:B------:R-:W-:-:S11]  /*11e0*/  FSETP.NAN.AND P1, PT, R14, R14, PT ;  /* 0x0000000e0e00720b */ /* 0x000fd60003f28000 */
[----:B------:R-:W-:Y:S02]  /*11f0*/  @P3 FSEL R14, R14, R11, P1 ;  /* 0x0000000b0e0e3208 */ /* 0x000fe40000800000 */
[C---:B------:R-:W-:Y:S01]  /*1200*/  ISETP.LT.AND P1, PT, R65.reuse, 0x100, P0 ;  /* 0x000001004100780c */ /* 0x040fe20000721270 */
[----:B------:R-:W-:-:S04]  /*1210*/  IMAD R11, R65, 0x400, R12 ;  /* 0x00000400410b7824 */ /* 0x000fc800078e020c */
[----:B------:R-:W-:-:S08]  /*1220*/  IMAD.WIDE R10, R11, 0x4, R46 ;  /* 0x000000040b0a7825 */ /* 0x000fd000078e022e */
[----:B------:R-:W2:Y:S01]  /*1230*/  @P1 LDG.E.EL R2, desc[UR6][R10.64] ;  /* 0x000000060a021981 */ /* 0x000ea2000c2e1900 */
[----:B------:R-:W-:Y:S02]  /*1240*/  IMAD R9, R62, 0x400, R12 ;  /* 0x000004003e097824 */ /* 0x000fe400078e020c */
[----:B------:R-:W-:Y:S02]  /*1250*/  IMAD.MOV.U32 R16, RZ, RZ, RZ ;  /* 0x000000ffff107224 */ /* 0x000fe400078e00ff */
[----:B------:R-:W-:Y:S01]  /*1260*/  IMAD.WIDE R8, R9, 0x4, R46 ;  /* 0x0000000409087825 */ /* 0x000fe200078e022e */
[----:B--2---:R-:W-:Y:S02]  /*1270*/  SEL R17, R2, 0xff800000, P1 ;  /* 0xff80000002117807 */ /* 0x004fe40000800000 */
[----:B------:R-:W-:-:S13]  /*1280*/  ISETP.LT.AND P1, PT, R62, 0x100, P0 ;  /* 0x000001003e00780c */ /* 0x000fda0000721270 */
[----:B------:R1:W2:Y:S01]  /*1290*/  @P1 LDG.E.EL R16, desc[UR6][R8.64] ;  /* 0x0000000608101981 */ /* 0x0002a2000c2e1900 */
[----:B------:R-:W-:Y:S02]  /*12a0*/  P2R R32, PR, RZ, 0x8 ;  /* 0x00000008ff207803 */ /* 0x000fe40000000000 */
[----:B------:R-:W-:-:S04]  /*12b0*/  FSETP.GEU.AND P3, PT, R18, R17, PT ;  /* 0x000000111200720b */ /* 0x000fc80003f6e000 */
[----:B------:R-:W-:Y:S01]  /*12c0*/  P2R R6, PR, RZ, 0x8 ;  /* 0x00000008ff067803 */ /* 0x000fe20000000000 */
[--C-:B------:R-:W-:Y:S02]  /*12d0*/  IMAD R11, R24, 0x400, R12.reuse ;  /* 0x00000400180b7824 */ /* 0x100fe400078e020c */
[----:B-1----:R-:W-:Y:S02]  /*12e0*/  IMAD R9, R61, 0x400, R12 ;  /* 0x000004003d097824 */ /* 0x002fe400078e020c */
[----:B------:R-:W-:-:S04]  /*12f0*/  IMAD.WIDE R10, R11, 0x4, R46 ;  /* 0x000000040b0a7825 */ /* 0x000fc800078e022e */
[----:B------:R-:W-:Y:S01]  /*1300*/  IMAD.WIDE R8, R9, 0x4, R46 ;  /* 0x0000000409087825 */ /* 0x000fe200078e022e */
[----:B--2---:R-:W-:Y:S02]  /*1310*/  SEL R16, R16, 0xff800000, P1 ;  /* 0xff80000010107807 */ /* 0x004fe40000800000 */
[----:B------:R-:W-:-:S04]  /*1320*/  FSETP.NAN.AND P1, PT, R17, R17, PT ;  /* 0x000000111100720b */ /* 0x000fc80003f28000 */
[----:B------:R-:W-:Y:S02]  /*1330*/  @P3 FSEL R17, R17, R18, P1 ;  /* 0x0000001211113208 */ /* 0x000fe40000800000 */
[-C--:B------:R-:W-:Y:S02]  /*1340*/  FSETP.GEU.AND P3, PT, R13, R16.reuse, PT ;  /* 0x000000100d00720b */ /* 0x080fe40003f6e000 */
[----:B------:R-:W-:-:S11]  /*1350*/  FSETP.NAN.AND P1, PT, R16, R16, PT ;  /* 0x000000101000720b */ /* 0x000fd60003f28000 */
[----:B------:R-:W-:Y:S02]  /*1360*/  @P3 FSEL R16, R16, R13, P1 ;  /* 0x0000000d10103208 */ /* 0x000fe40000800000 */
[----:B------:R-:W-:Y:S02]  /*1370*/  ISETP.LT.AND P1, PT, R24, 0x100, P0 ;  /* 0x000001001800780c */ /* 0x000fe40000721270 */
[----:B------:R-:W-:-:S11]  /*1380*/  ISETP.LT.AND P0, PT, R61, 0x100, P0 ;  /* 0x000001003d00780c */ /* 0x000fd60000701270 */
[----:B------:R1:W2:Y:S04]  /*1390*/  @P1 LDG.E.EL R49, desc[UR6][R10.64] ;  /* 0x000000060a311981 */ /* 0x0002a8000c2e1900 */
[----:B------:R3:W4:Y:S01]  /*13a0*/  @P0 LDG.E.EL R48, desc[UR6][R8.64] ;  /* 0x0000000608300981 */ /* 0x000722000c2e1900 */
[----:B------:R-:W-:Y:S02]  /*13b0*/  P2R R57, PR, RZ, 0x8 ;  /* 0x00000008ff397803 */ /* 0x000fe40000000000 */
[----:B------:R-:W-:Y:S01]  /*13c0*/  ISETP.LT.U32.AND P2, PT, R19, 0x10f, P2 ;  /* 0x0000010f1300780c */ /* 0x000fe20001741070 */
[----:B-1----:R-:W-:Y:S02]  /*13d0*/  IMAD R11, R81, 0x400, R80 ;  /* 0x00000400510b7824 */ /* 0x002fe400078e0250 */
[----:B------:R-:W-:-:S02]  /*13e0*/  IMAD.MOV.U32 R2, RZ, RZ, RZ ;  /* 0x000000ffff027224 */ /* 0x000fc400078e00ff */
[----:B---3--:R-:W-:Y:S01]  /*13f0*/  IMAD.WIDE R8, R11, 0x4, R46 ;  /* 0x000000040b087825 */ /* 0x008fe200078e022e */
[----:B--2---:R-:W-:-:S04]  /*1400*/  SEL R49, R49, 0xff800000, P1 ;  /* 0xff80000031317807 */ /* 0x004fc80000800000 */
[----:B------:R-:W-:Y:S02]  /*1410*/  FSETP.GEU.AND P3, PT, R20, R49, PT ;  /* 0x000000311400720b */ /* 0x000fe40003f6e000 */
[----:B----4-:R-:W-:-:S04]  /*1420*/  SEL R48, R48, 0xff800000, P0 ;  /* 0xff80000030307807 */ /* 0x010fc80000000000 */
[----:B------:R-:W-:Y:S02]  /*1430*/  FSETP.GEU.AND P1, PT, R21, R48, PT ;  /* 0x000000301500720b */ /* 0x000fe40003f2e000 */
[----:B------:R-:W-:-:S05]  /*1440*/  FSETP.NAN.AND P0, PT, R49, R49, PT ;  /* 0x000000313100720b */ /* 0x000fca0003f08000 */
[----:B------:R-:W-:Y:S02]  /*1450*/  @P3 FSEL R49, R49, R20, P0 ;  /* 0x0000001431313208 */ /* 0x000fe40000000000 */
[----:B------:R-:W-:-:S04]  /*1460*/  FSETP.NAN.AND P0, PT, R48, R48, PT ;  /* 0x000000303000720b */ /* 0x000fc80003f08000 */
[----:B------:R-:W-:Y:S02]  /*1470*/  @P1 FSEL R48, R48, R21, P0 ;  /* 0x0000001530301208 */ /* 0x000fe40000000000 */
[----:B------:R-:W-:-:S13]  /*1480*/  ISETP.LT.AND P0, PT, R81, 0x100, P2 ;  /* 0x000001005100780c */ /* 0x000fda0001701270 */
[----:B------:R-:W2:Y:S01]  /*1490*/  @P0 LDG.E.EL R2, desc[UR6][R8.64] ;  /* 0x0000000608020981 */ /* 0x000ea2000c2e1900 */
[----:B------:R-:W-:Y:S02]  /*14a0*/  P2R R58, PR, RZ, 0x8 ;  /* 0x00000008ff3a7803 */ /* 0x000fe40000000000 */
[----:B------:R-:W-:Y:S01]  /*14b0*/  P2R R26, PR, RZ, 0x2 ;  /* 0x00000002ff1a7803 */ /* 0x000fe20000000000 */
[----:B------:R-:W-:-:S04]  /*14c0*/  IMAD R11, R74, 0x400, R80 ;  /* 0x000004004a0b7824 */ /* 0x000fc800078e0250 */
[----:B------:R-:W-:Y:S01]  /*14d0*/  IMAD.WIDE R10, R11, 0x4, R46 ;  /* 0x000000040b0a7825 */ /* 0x000fe200078e022e */
[----:B--2---:R-:W-:-:S04]  /*14e0*/  SEL R12, R2, 0xff800000, P0 ;  /* 0xff800000020c7807 */ /* 0x004fc80000000000 */
[-C--:B------:R-:W-:Y:S02]  /*14f0*/  FSETP.GEU.AND P3, PT, R31, R12.reuse, PT ;  /* 0x0000000c1f00720b */ /* 0x080fe40003f6e000 */
[----:B------:R-:W-:Y:S01]  /*1500*/  FSETP.NAN.AND P1, PT, R12, R12, PT ;  /* 0x0000000c0c00720b */ /* 0x000fe20003f28000 */
[----:B------:R-:W-:-:S10]  /*1510*/  IMAD.MOV.U32 R2, RZ, RZ, RZ ;  /* 0x000000ffff027224 */ /* 0x000fd400078e00ff */
[----:B------:R-:W-:Y:S02]  /*1520*/  @P3 FSEL R12, R12, R31, P1 ;  /* 0x0000001f0c0c3208 */ /* 0x000fe40000800000 */
[----:B------:R-:W-:-:S13]  /*1530*/  ISETP.LT.AND P1, PT, R74, 0x100, P2 ;  /* 0x000001004a00780c */ /* 0x000fda0001721270 */
[----:B------:R-:W2:Y:S01]  /*1540*/  @P1 LDG.E.EL R2, desc[UR6][R10.64] ;  /* 0x000000060a021981 */ /* 0x000ea2000c2e1900 */
[----:B------:R-:W-:Y:S01]  /*1550*/  IMAD.MOV.U32 R13, RZ, RZ, RZ ;  /* 0x000000ffff0d7224 */ /* 0x000fe200078e00ff */
[----:B--2---:R-:W-:Y:S01]  /*1560*/  SEL R18, R2, 0xff800000, P1 ;  /* 0xff80000002127807 */ /* 0x004fe20000800000 */
[----:B------:R-:W-:-:S04]  /*1570*/  VIADD R2, R80, 0x1 ;  /* 0x0000000150027836 */ /* 0x000fc80000000000 */
[----:B------:R-:W-:-:S04]  /*1580*/  IMAD R9, R81, 0x400, R2 ;  /* 0x0000040051097824 */ /* 0x000fc800078e0202 */
[----:B------:R-:W-:-:S05]  /*1590*/  IMAD.WIDE R8, R9, 0x4, R46 ;  /* 0x0000000409087825 */ /* 0x000fca00078e022e */
[----:B------:R-:W2:Y:S01]  /*15a0*/  @P0 LDG.E.EL R13, desc[UR6][R8.64] ;  /* 0x00000006080d0981 */ /* 0x000ea2000c2e1900 */
[-C--:B------:R-:W-:Y:S02]  /*15b0*/  FSETP.GEU.AND P4, PT, R15, R18.reuse, PT ;  /* 0x000000120f00720b */ /* 0x080fe40003f8e000 */
[----:B------:R-:W-:Y:S02]  /*15c0*/  P2R R60, PR, RZ, 0x8 ;  /* 0x00000008ff3c7803 */ /* 0x000fe40000000000 */
[----:B------:R-:W-:Y:S01]  /*15d0*/  FSETP.NAN.AND P3, PT, R18, R18, PT ;  /* 0x000000121200720b */ /* 0x000fe20003f68000 */
[----:B------:R-:W-:-:S04]  /*15e0*/  IMAD R11, R74, 0x400, R2 ;  /* 0x000004004a0b7824 */ /* 0x000fc800078e0202 */
[----:B------:R-:W-:-:S04]  /*15f0*/  IMAD.WIDE R10, R11, 0x4, R46 ;  /* 0x000000040b0a7825 */ /* 0x000fc800078e022e */
[----:B------:R-:W-:Y:S02]  /*1600*/  @P4 FSEL R18, R18, R15, P3 ;  /* 0x0000000f12124208 */ /* 0x000fe40001800000 */
[----:B--2---:R-:W-:Y:S01]  /*1610*/  SEL R15, R13, 0xff800000, P0 ;  /* 0xff8000000d0f7807 */ /* 0x004fe20000000000 */
[----:B------:R-:W-:-:S06]  /*1620*/  IMAD.MOV.U32 R13, RZ, RZ, RZ ;  /* 0x000000ffff0d7224 */ /* 0x000fcc00078e00ff */
[----:B------:R1:W2:Y:S01]  /*1630*/  @P1 LDG.E.EL R13, desc[UR6][R10.64] ;  /* 0x000000060a0d1981 */ /* 0x0002a2000c2e1900 */
[----:B------:R-:W-:Y:S02]  /*1640*/  P2R R59, PR, RZ, 0x10 ;  /* 0x00000010ff3b7803 */ /* 0x000fe40000000000 */
[-C--:B------:R-:W-:Y:S02]  /*1650*/  FSETP.GEU.AND P4, PT, R12, R15.reuse, PT ;  /* 0x0000000f0c00720b */ /* 0x080fe40003f8e000 */
[----:B------:R-:W-:Y:S02]  /*1660*/  FSETP.NAN.AND P0, PT, R15, R15, PT ;  /* 0x0000000f0f00720b */ /* 0x000fe40003f08000 */
[----:B------:R-:W-:-:S09]  /*1670*/  LEA R8, R0, 0x1, 0x1 ;  /* 0x0000000100087811 */ /* 0x000fd200078e08ff */
[----:B------:R-:W-:Y:S01]  /*1680*/  @P4 FSEL R15, R15, R12, P0 ;  /* 0x0000000c0f0f4208 */ /* 0x000fe20000000000 */
[----:B------:R-:W-:-:S04]  /*1690*/  VIADD R0, R80, 0x1f ;  /* 0x0000001f50007836 */ /* 0x000fc80000000000 */
[----:B-1----:R-:W-:-:S04]  /*16a0*/  IMAD R11, R81, 0x400, R0 ;  /* 0x00000400510b7824 */ /* 0x002fc800078e0200 */
[----:B------:R-:W-:Y:S01]  /*16b0*/  IMAD.WIDE R10, R11, 0x4, R46 ;  /* 0x000000040b0a7825 */ /* 0x000fe200078e022e */
[----:B--2---:R-:W-:-:S04]  /*16c0*/  SEL R19, R13, 0xff800000, P1 ;  /* 0xff8000000d137807 */ /* 0x004fc80000800000 */
[-C--:B------:R-:W-:Y:S02]  /*16d0*/  FSETP.GEU.AND P1, PT, R18, R19.reuse, PT ;  /* 0x000000131200720b */ /* 0x080fe40003f2e000 */
[----:B------:R-:W-:Y:S02]  /*16e0*/  FSETP.NAN.AND P0, PT, R19, R19, PT ;  /* 0x000000131300720b */ /* 0x000fe40003f08000 */
[----:B------:R-:W-:-:S09]  /*16f0*/  P2R R20, PR, RZ, 0x2 ;  /* 0x00000002ff147803 */ /* 0x000fd20000000000 */
[----:B------:R-:W-:Y:S02]  /*1700*/  @P1 FSEL R19, R19, R18, P0 ;  /* 0x0000001213131208 */ /* 0x000fe40000000000 */
[----:B------:R-:W-:-:S04]  /*1710*/  ISETP.GE.AND P0, PT, R8, 0x20, PT ;  /* 0x000000200800780c */ /* 0x000fc80003f06270 */
[----:B------:R-:W-:-:S04]  /*1720*/  ISETP.GT.AND P0, PT, R7, -0x10, !P0 ;  /* 0xfffffff00700780c */ /* 0x000fc80004704270 */
[----:B------:R-:W-:-:S04]  /*1730*/  ISETP.GT.AND P1, PT, R63, RZ, P0 ;  /* 0x000000ff3f00720c */ /* 0x000fc80000724270 */
[----:B------:R-:W-:-:S04]  /*1740*/  ISETP.LT.AND P1, PT, R7, 0x100, P1 ;  /* 0x000001000700780c */ /* 0x000fc80000f21270 */
        /* <DEDUP_REMOVED lines=21> */
[----:B------:R-:W-:Y:S02]  /*18a0*/  P2R R37, PR, RZ, 0x20 ;  /* 0x00000020ff257803 */ /* 0x000fe40000000000 */
[----:B------:R-:W-:Y:S01]  /*18b0*/  P2R R12, PR, RZ, 0x10 ;  /* 0x00000010ff0c7803 */ /* 0x000fe20000000000 */
[----:B------:R-:W-:Y:S02]  /*18c0*/  IMAD R9, R67, 0x400, R80 ;  /* 0x0000040043097824 */ /* 0x000fe400078e0250 */
[----:B------:R-:W-:Y:S02]  /*18d0*/  IMAD.MOV.U32 R18, RZ, RZ, RZ ;  /* 0x000000ffff127224 */ /* 0x000fe400078e00ff */
[----:B------:R-:W-:Y:S01]  /*18e0*/  IMAD.WIDE R8, R9, 0x4, R46 ;  /* 0x0000000409087825 */ /* 0x000fe200078e022e */
[----:B--2---:R-:W-:-:S04]  /*18f0*/  SEL R15, R15, 0xff800000, P3 ;  /* 0xff8000000f0f7807 */ /* 0x004fc80001800000 */
[-C--:B------:R-:W-:Y:S02]  /*1900*/  FSETP.GEU.AND P5, PT, R22, R15.reuse, PT ;  /* 0x0000000f1600720b */ /* 0x080fe40003fae000 */
[----:B------:R-:W-:-:S11]  /*1910*/  FSETP.NAN.AND P4, PT, R15, R15, PT ;  /* 0x0000000f0f00720b */ /* 0x000fd60003f88000 */
[----:B------:R-:W-:Y:S02]  /*1920*/  @P5 FSEL R15, R15, R22, P4 ;  /* 0x000000160f0f5208 */ /* 0x000fe40002000000 */
[----:B------:R-:W-:-:S13]  /*1930*/  ISETP.LT.AND P4, PT, R67, 0x100, P2 ;  /* 0x000001004300780c */ /* 0x000fda0001781270 */
[----:B------:R1:W2:Y:S01]  /*1940*/  @P4 LDG.E.EL R18, desc[UR6][R8.64] ;  /* 0x0000000608124981 */ /* 0x0002a2000c2e1900 */
[----:B------:R-:W-:Y:S02]  /*1950*/  P2R R45, PR, RZ, 0x40 ;  /* 0x00000040ff2d7803 */ /* 0x000fe40000000000 */
[----:B------:R-:W-:Y:S01]  /*1960*/  P2R R31, PR, RZ, 0x20 ;  /* 0x00000020ff1f7803 */ /* 0x000fe20000000000 */
[--C-:B------:R-:W-:Y:S02]  /*1970*/  IMAD R11, R69, 0x400, R2.reuse ;  /* 0x00000400450b7824 */ /* 0x100fe400078e0202 */
[----:B------:R-:W-:Y:S02]  /*1980*/  IMAD R19, R67, 0x400, R2 ;  /* 0x0000040043137824 */ /* 0x000fe400078e0202 */
[----:B------:R-:W-:-:S04]  /*1990*/  IMAD.WIDE R10, R11, 0x4, R46 ;  /* 0x000000040b0a7825 */ /* 0x000fc800078e022e */
[----:B-1----:R-:W-:Y:S01]  /*19a0*/  IMAD.WIDE R8, R19, 0x4, R46 ;  /* 0x0000000413087825 */ /* 0x002fe200078e022e */
[----:B--2---:R-:W-:-:S04]  /*19b0*/  SEL R23, R18, 0xff800000, P4 ;  /* 0xff80000012177807 */ /* 0x004fc80002000000 */
[-C--:B------:R-:W-:Y:S02]  /*19c0*/  FSETP.GEU.AND P6, PT, R14, R23.reuse, PT ;  /* 0x000000170e00720b */ /* 0x080fe40003fce000 */
[----:B------:R-:W-:Y:S01]  /*19d0*/  FSETP.NAN.AND P5, PT, R23, R23, PT ;  /* 0x000000171700720b */ /* 0x000fe20003fa8000 */
[----:B------:R-:W-:-:S06]  /*19e0*/  IMAD.MOV.U32 R18, RZ, RZ, RZ ;  /* 0x000000ffff127224 */ /* 0x000fcc00078e00ff */
[----:B------:R-:W2:Y:S04]  /*19f0*/  @P4 LDG.E.EL R18, desc[UR6][R8.64] ;  /* 0x0000000608124981 */ /* 0x000ea8000c2e1900 */
[----:B------:R-:W-:Y:S01]  /*1a00*/  @P6 FSEL R23, R23, R14, P5 ;  /* 0x0000000e17176208 */ /* 0x000fe20002800000 */
[----:B------:R-:W-:-:S06]  /*1a10*/  IMAD.MOV.U32 R14, RZ, RZ, RZ ;  /* 0x000000ffff0e7224 */ /* 0x000fcc00078e00ff */
[----:B------:R1:W3:Y:S01]  /*1a20*/  @P3 LDG.E.EL R14, desc[UR6][R10.64] ;  /* 0x000000060a0e3981 */ /* 0x0002e2000c2e1900 */
[----:B------:R-:W-:Y:S01]  /*1a30*/  P2R R30, PR, RZ, 0x40 ;  /* 0x00000040ff1e7803 */ /* 0x000fe20000000000 */
[----:B-1----:R-:W-:-:S04]  /*1a40*/  IMAD R11, R69, 0x400, R0 ;  /* 0x00000400450b7824 */ /* 0x002fc800078e0200 */
[----:B------:R-:W-:Y:S01]  /*1a50*/  IMAD.WIDE R10, R11, 0x4, R46 ;  /* 0x000000040b0a7825 */ /* 0x000fe200078e022e */
[----:B--2---:R-:W-:Y:S02]  /*1a60*/  SEL R22, R18, 0xff800000, P4 ;  /* 0xff80000012167807 */ /* 0x004fe40002000000 */
[----:B---3--:R-:W-:-:S04]  /*1a70*/  SEL R14, R14, 0xff800000, P3 ;  /* 0xff8000000e0e7807 */ /* 0x008fc80001800000 */
[----:B------:R-:W-:Y:S02]  /*1a80*/  FSETP.GEU.AND P6, PT, R15, R14, PT ;  /* 0x0000000e0f00720b */ /* 0x000fe40003fce000 */
[----:B------:R-:W-:Y:S02]  /*1a90*/  FSETP.GEU.AND P4, PT, R23, R22, PT ;  /* 0x000000161700720b */ /* 0x000fe40003f8e000 */
[----:B------:R-:W-:-:S09]  /*1aa0*/  FSETP.NAN.AND P3, PT, R14, R14, PT ;  /* 0x0000000e0e00720b */ /* 0x000fd20003f68000 */
[----:B------:R-:W-:Y:S02]  /*1ab0*/  @P6 FSEL R14, R14, R15, P3 ;  /* 0x0000000f0e0e6208 */ /* 0x000fe40001800000 */
[----:B------:R-:W-:-:S04]  /*1ac0*/  FSETP.NAN.AND P3, PT, R22, R22, PT ;  /* 0x000000161600720b */ /* 0x000fc80003f68000 */
        /* <DEDUP_REMOVED lines=11> */
[----:B------:R-:W-:Y:S01]  /*1b80*/  IMAD R15, R65, 0x400, R80 ;  /* 0x00000400410f7824 */ /* 0x000fe200078e0250 */
[----:B--2---:R-:W-:Y:S02]  /*1b90*/  SEL R77, R77, 0xff800000, P3 ;  /* 0xff8000004d4d7807 */ /* 0x004fe40001800000 */
[----:B------:R-:W-:-:S05]  /*1ba0*/  FSETP.NAN.AND P3, PT, R66, R66, PT ;  /* 0x000000424200720b */ /* 0x000fca0003f68000 */
[----:B------:R-:W-:Y:S02]  /*1bb0*/  @P4 FSEL R66, R66, R14, P3 ;  /* 0x0000000e42424208 */ /* 0x000fe40001800000 */
[-C--:B------:R-:W-:Y:S02]  /*1bc0*/  FSETP.GEU.AND P4, PT, R22, R77.reuse, PT ;  /* 0x0000004d1600720b */ /* 0x080fe40003f8e000 */
[----:B------:R-:W-:Y:S01]  /*1bd0*/  FSETP.NAN.AND P3, PT, R77, R77, PT ;  /* 0x0000004d4d00720b */ /* 0x000fe20003f68000 */
[----:B------:R-:W-:-:S10]  /*1be0*/  IMAD.WIDE R14, R15, 0x4, R46 ;  /* 0x000000040f0e7825 */ /* 0x000fd400078e022e */
[----:B------:R-:W-:Y:S02]  /*1bf0*/  @P4 FSEL R77, R77, R22, P3 ;  /* 0x000000164d4d4208 */ /* 0x000fe40001800000 */
[----:B------:R-:W-:Y:S01]  /*1c00*/  ISETP.LT.AND P3, PT, R65, 0x100, P2 ;  /* 0x000001004100780c */ /* 0x000fe20001761270 */
[----:B------:R-:W-:-:S12]  /*1c10*/  IMAD.MOV.U32 R22, RZ, RZ, RZ ;  /* 0x000000ffff167224 */ /* 0x000fd800078e00ff */
[----:B------:R-:W2:Y:S01]  /*1c20*/  @P3 LDG.E.EL R22, desc[UR6][R14.64] ;  /* 0x000000060e163981 */ /* 0x000ea2000c2e1900 */
[----:B------:R-:W-:Y:S01]  /*1c30*/  P2R R10, PR, RZ, 0x10 ;  /* 0x00000010ff0a7803 */ /* 0x000fe20000000000 */
[----:B------:R-:W-:-:S04]  /*1c40*/  IMAD R9, R62, 0x400, R80 ;  /* 0x000004003e097824 */ /* 0x000fc800078e0250 */
[----:B------:R-:W-:Y:S01]  /*1c50*/  IMAD.WIDE R8, R9, 0x4, R46 ;  /* 0x0000000409087825 */ /* 0x000fe200078e022e */
[----:B--2---:R-:W-:-:S04]  /*1c60*/  SEL R22, R22, 0xff800000, P3 ;  /* 0xff80000016167807 */ /* 0x004fc80001800000 */
[-C--:B------:R-:W-:Y:S02]  /*1c70*/  FSETP.GEU.AND P5, PT, R17, R22.reuse, PT ;  /* 0x000000161100720b */ /* 0x080fe40003fae000 */
[----:B------:R-:W-:-:S11]  /*1c80*/  FSETP.NAN.AND P4, PT, R22, R22, PT ;  /* 0x000000161600720b */ /* 0x000fd60003f88000 */
[----:B------:R-:W-:Y:S02]  /*1c90*/  @P5 FSEL R22, R22, R17, P4 ;  /* 0x0000001116165208 */ /* 0x000fe40002000000 */
[----:B------:R-:W-:Y:S01]  /*1ca0*/  ISETP.LT.AND P4, PT, R62, 0x100, P2 ;  /* 0x000001003e00780c */ /* 0x000fe20001781270 */
[----:B------:R-:W-:-:S12]  /*1cb0*/  IMAD.MOV.U32 R17, RZ, RZ, RZ ;  /* 0x000000ffff117224 */ /* 0x000fd800078e00ff */
[----:B------:R-:W2:Y:S01]  /*1cc0*/  @P4 LDG.E.EL R17, desc[UR6][R8.64] ;  /* 0x0000000608114981 */ /* 0x000ea2000c2e1900 */
[----:B------:R-:W-:Y:S02]  /*1cd0*/  P2R R19, PR, RZ, 0x40 ;  /* 0x00000040ff137803 */ /* 0x000fe40000000000 */
[----:B------:R-:W-:Y:S01]  /*1ce0*/  P2R R29, PR, RZ, 0x20 ;  /* 0x00000020ff1d7803 */ /* 0x000fe20000000000 */
[----:B------:R-:W-:-:S04]  /*1cf0*/  IMAD R15, R65, 0x400, R2 ;  /* 0x00000400410f7824 */ /* 0x000fc800078e0202 */
[----:B------:R-:W-:Y:S01]  /*1d00*/  IMAD.WIDE R14, R15, 0x4, R46 ;  /* 0x000000040f0e7825 */ /* 0x000fe200078e022e */
[----:B--2---:R-:W-:-:S04]  /*1d10*/  SEL R23, R17, 0xff800000, P4 ;  /* 0xff80000011177807 */ /* 0x004fc80002000000 */
[-C--:B------:R-:W-:Y:S02]  /*1d20*/  FSETP.GEU.AND P6, PT, R16, R23.reuse, PT ;  /* 0x000000171000720b */ /* 0x080fe40003fce000 */
[----:B------:R-:W-:-:S11]  /*1d30*/  FSETP.NAN.AND P5, PT, R23, R23, PT ;  /* 0x000000171700720b */ /* 0x000fd60003fa8000 */
[----:B------:R-:W-:Y:S01]  /*1d40*/  @P6 FSEL R23, R23, R16, P5 ;  /* 0x0000001017176208 */ /* 0x000fe20002800000 */
[----:B------:R-:W-:-:S06]  /*1d50*/  IMAD.MOV.U32 R16, RZ, RZ, RZ ;  /* 0x000000ffff107224 */ /* 0x000fcc00078e00ff */
[----:B------:R-:W2:Y:S01]  /*1d60*/  @P3 LDG.E.EL R16, desc[UR6][R14.64] ;  /* 0x000000060e103981 */ /* 0x000ea2000c2e1900 */
[----:B------:R-:W-:-:S04]  /*1d70*/  IMAD R17, R62, 0x400, R2 ;  /* 0x000004003e117824 */ /* 0x000fc800078e0202 */
[----:B------:R-:W-:Y:S01]  /*1d80*/  IMAD.WIDE R8, R17, 0x4, R46 ;  /* 0x0000000411087825 */ /* 0x000fe200078e022e */
[----:B--2---:R-:W-:-:S03]  /*1d90*/  SEL R50, R16, 0xff800000, P3 ;  /* 0xff80000010327807 */ /* 0x004fc60001800000 */
[----:B------:R-:W-:-:S06]  /*1da0*/  IMAD.MOV.U32 R16, RZ, RZ, RZ ;  /* 0x000000ffff107224 */ /* 0x000fcc00078e00ff */
[----:B------:R-:W2:Y:S01]  /*1db0*/  @P4 LDG.E.EL R16, desc[UR6][R8.64] ;  /* 0x0000000608104981 */ /* 0x000ea2000c2e1900 */
[----:B------:R-:W-:Y:S02]  /*1dc0*/  P2R R28, PR, RZ, 0x40 ;  /* 0x00000040ff1c7803 */ /* 0x000fe40000000000 */
[-C--:B------:R-:W-:Y:S02]  /*1dd0*/  FSETP.GEU.AND P6, PT, R22, R50.reuse, PT ;  /* 0x000000321600720b */ /* 0x080fe40003fce000 */
[----:B------:R-:W-:Y:S01]  /*1de0*/  FSETP.NAN.AND P3, PT, R50, R50, PT ;  /* 0x000000323200720b */ /* 0x000fe20003f68000 */
[----:B------:R-:W-:-:S10]  /*1df0*/  IMAD R15, R65, 0x400, R0 ;  /* 0x00000400410f7824 */ /* 0x000fd400078e0200 */
[----:B------:R-:W-:Y:S01]  /*1e00*/  @P6 FSEL R50, R50, R22, P3 ;  /* 0x0000001632326208 */ /* 0x000fe20001800000 */
[----:B------:R-:W-:Y:S01]  /*1e10*/  IMAD.WIDE R14, R15, 0x4, R46 ;  /* 0x000000040f0e7825 */ /* 0x000fe200078e022e */
[----:B--2---:R-:W-:-:S04]  /*1e20*/  SEL R51, R16, 0xff800000, P4 ;  /* 0xff80000010337807 */ /* 0x004fc80002000000 */
[-C--:B------:R-:W-:Y:S02]  /*1e30*/  FSETP.GEU.AND P4, PT, R23, R51.reuse, PT ;  /* 0x000000331700720b */ /* 0x080fe40003f8e000 */
[----:B------:R-:W-:-:S11]  /*1e40*/  FSETP.NAN.AND P3, PT, R51, R51, PT ;  /* 0x000000333300720b */ /* 0x000fd60003f68000 */
[----:B------:R-:W-:Y:S02]  /*1e50*/  @P4 FSEL R51, R51, R23, P3 ;  /* 0x0000001733334208 */ /* 0x000fe40001800000 */
[----:B------:R-:W-:-:S13]  /*1e60*/  ISETP.LT.AND P3, PT, R65, 0x100, P1 ;  /* 0x000001004100780c */ /* 0x000fda0000f61270 */
[----:B------:R-:W2:Y:S01]  /*1e70*/  @P3 LDG.E.EL R73, desc[UR6][R14.64] ;  /* 0x000000060e493981 */ /* 0x000ea2000c2e1900 */
[----:B------:R-:W-:-:S04]  /*1e80*/  IMAD R9, R62, 0x400, R0 ;  /* 0x000004003e097824 */ /* 0x000fc800078e0200 */
[----:B------:R-:W-:Y:S01]  /*1e90*/  IMAD.WIDE R8, R9, 0x4, R46 ;  /* 0x0000000409087825 */ /* 0x000fe200078e022e */
[----:B--2---:R-:W-:Y:S02]  /*1ea0*/  SEL R73, R73, 0xff800000, P3 ;  /* 0xff80000049497807 */ /* 0x004fe40001800000 */
[----:B------:R-:W-:-:S13]  /*1eb0*/  ISETP.LT.AND P3, PT, R62, 0x100, P1 ;  /* 0x000001003e00780c */ /* 0x000fda0000f61270 */
[----:B------:R1:W2:Y:S01]  /*1ec0*/  @P3 LDG.E.EL R88, desc[UR6][R8.64] ;  /* 0x0000000608583981 */ /* 0x0002a2000c2e1900 */
[----:B------:R-:W-:Y:S02]  /*1ed0*/  P2R R16, PR, RZ, 0x10 ;  /* 0x00000010ff107803 */ /* 0x000fe40000000000 */
[----:B------:R-:W-:-:S04]  /*1ee0*/  FSETP.GEU.AND P4, PT, R50, R73, PT ;  /* 0x000000493200720b */ /* 0x000fc80003f8e000 */
[----:B-1----:R-:W-:Y:S01]  /*1ef0*/  P2R R9, PR, RZ, 0x10 ;  /* 0x00000010ff097803 */ /* 0x002fe20000000000 */
[----:B------:R-:W-:Y:S02]  /*1f00*/  IMAD R23, R24, 0x400, R80 ;  /* 0x0000040018177824 */ /* 0x000fe400078e0250 */
[----:B------:R-:W-:Y:S02]  /*1f10*/  IMAD.MOV.U32 R14, RZ, RZ, RZ ;  /* 0x000000ffff0e7224 */ /* 0x000fe400078e00ff */
[----:B------:R-:W-:Y:S01]  /*1f20*/  IMAD.WIDE R22, R23, 0x4, R46 ;  /* 0x0000000417167825 */ /* 0x000fe200078e022e */
[----:B--2---:R-:W-:Y:S02]  /*1f30*/  SEL R88, R88, 0xff800000, P3 ;  /* 0xff80000058587807 */ /* 0x004fe40001800000 */
[----:B------:R-:W-:-:S04]  /*1f40*/  FSETP.NAN.AND P3, PT, R73, R73, PT ;  /* 0x000000494900720b */ /* 0x000fc80003f68000 */
[----:B------:R-:W-:Y:S02]  /*1f50*/  @P4 FSEL R73, R73, R50, P3 ;  /* 0x0000003249494208 */ /* 0x000fe40001800000 */
[-C--:B------:R-:W-:Y:S02]  /*1f60*/  FSETP.GEU.AND P4, PT, R51, R88.reuse, PT ;  /* 0x000000583300720b */ /* 0x080fe40003f8e000 */
[----:B------:R-:W-:-:S11]  /*1f70*/  FSETP.NAN.AND P3, PT, R88, R88, PT ;  /* 0x000000585800720b */ /* 0x000fd60003f68000 */
[----:B------:R-:W-:Y:S02]  /*1f80*/  @P4 FSEL R88, R88, R51, P3 ;  /* 0x0000003358584208 */ /* 0x000fe40001800000 */
[----:B------:R-:W-:-:S13]  /*1f90*/  ISETP.LT.AND P3, PT, R24, 0x100, P2 ;  /* 0x000001001800780c */ /* 0x000fda0001761270 */
[----:B------:R-:W2:Y:S01]  /*1fa0*/  @P3 LDG.E.EL R14, desc[UR6][R22.64] ;  /* 0x00000006160e3981 */ /* 0x000ea2000c2e1900 */
[C---:B------:R-:W-:Y:S02]  /*1fb0*/  ISETP.LT.AND P2, PT, R61.reuse, 0x100, P2 ;  /* 0x000001003d00780c */ /* 0x040fe40001741270 */
[----:B------:R-:W-:Y:S01]  /*1fc0*/  P2R R8, PR, RZ, 0x10 ;  /* 0x00000010ff087803 */ /* 0x000fe20000000000 */
[----:B------:R-:W-:Y:S01]  /*1fd0*/  IMAD R15, R61, 0x400, R80 ;  /* 0x000004003d0f7824 */ /* 0x000fe200078e0250 */
[----:B--2---:R-:W-:-:S04]  /*1fe0*/  SEL R50, R14, 0xff800000, P3 ;  /* 0xff8000000e327807 */ /* 0x004fc80001800000 */
[-C--:B------:R-:W-:Y:S02]  /*1ff0*/  FSETP.GEU.AND P5, PT, R49, R50.reuse, PT ;  /* 0x000000323100720b */ /* 0x080fe40003fae000 */
[----:B------:R-:W-:Y:S01]  /*2000*/  FSETP.NAN.AND P4, PT, R50, R50, PT ;  /* 0x000000323200720b */ /* 0x000fe20003f88000 */
[----:B------:R-:W-:-:S10]  /*2010*/  IMAD.WIDE R14, R15, 0x4, R46 ;  /* 0x000000040f0e7825 */ /* 0x000fd400078e022e */
[----:B------:R-:W-:Y:S01]  /*2020*/  @P5 FSEL R50, R50, R49, P4 ;  /* 0x0000003132325208 */ /* 0x000fe20002000000 */
[----:B------:R-:W-:-:S06]  /*2030*/  IMAD.MOV.U32 R49, RZ, RZ, RZ ;  /* 0x000000ffff317224 */ /* 0x000fcc00078e00ff */
[----:B------:R1:W2:Y:S01]  /*2040*/  @P2 LDG.E.EL R49, desc[UR6][R14.64] ;  /* 0x000000060e312981 */ /* 0x0002a2000c2e1900 */
[----:B------:R-:W-:Y:S01]  /*2050*/  P2R R23, PR, RZ, 0x20 ;  /* 0x00000020ff177803 */ /* 0x000fe20000000000 */
[----:B------:R-:W-:-:S04]  /*2060*/  IMAD R71, R61, 0x400, R2 ;  /* 0x000004003d477824 */ /* 0x000fc800078e0202 */
[----:B-1----:R-:W-:Y:S01]  /*2070*/  IMAD.WIDE R14, R71, 0x4, R46 ;  /* 0x00000004470e7825 */ /* 0x002fe200078e022e */
[----:B--2---:R-:W-:-:S04]  /*2080*/  SEL R51, R49, 0xff800000, P2 ;  /* 0xff80000031337807 */ /* 0x004fc80001000000 */
[-C--:B------:R-:W-:Y:S01]  /*2090*/  FSETP.GEU.AND P5, PT, R48, R51.reuse, PT ;  /* 0x000000333000720b */ /* 0x080fe20003fae000 */
[----:B------:R-:W-:Y:S01]  /*20a0*/  IMAD R49, R24, 0x400, R2 ;  /* 0x0000040018317824 */ /* 0x000fe200078e0202 */
[----:B------:R-:W-:Y:S01]  /*20b0*/  FSETP.NAN.AND P4, PT, R51, R51, PT ;  /* 0x000000333300720b */ /* 0x000fe20003f88000 */
[----:B------:R-:W-:-:S06]  /*20c0*/  IMAD.MOV.U32 R2, RZ, RZ, RZ ;  /* 0x000000ffff027224 */ /* 0x000fcc00078e00ff */
[----:B------:R-:W2:Y:S04]  /*20d0*/  @P2 LDG.E.EL R2, desc[UR6][R14.64] ;  /* 0x000000060e022981 */ /* 0x000ea8000c2e1900 */
[----:B------:R-:W-:Y:S01]  /*20e0*/  @P5 FSEL R51, R51, R48, P4 ;  /* 0x0000003033335208 */ /* 0x000fe20002000000 */
[----:B------:R-:W-:-:S05]  /*20f0*/  IMAD.WIDE R48, R49, 0x4, R46 ;  /* 0x0000000431307825 */ /* 0x000fca00078e022e */
[----:B------:R1:W3:Y:S01]  /*2100*/  @P3 LDG.E.EL R68, desc[UR6][R48.64] ;  /* 0x0000000630443981 */ /* 0x0002e2000c2e1900 */
[----:B------:R-:W-:Y:S01]  /*2110*/  P2R R22, PR, RZ, 0x20 ;  /* 0x00000020ff167803 */ /* 0x000fe20000000000 */
[----:B-1----:R-:W-:-:S04]  /*2120*/  IMAD R49, R61, 0x400, R0 ;  /* 0x000004003d317824 */ /* 0x002fc800078e0200 */
[----:B------:R-:W-:Y:S01]  /*2130*/  IMAD.WIDE R48, R49, 0x4, R46 ;  /* 0x0000000431307825 */ /* 0x000fe200078e022e */
[----:B---3--:R-:W-:Y:S02]  /*2140*/  SEL R75, R68, 0xff800000, P3 ;  /* 0xff800000444b7807 */ /* 0x008fe40001800000 */
[----:B--2---:R-:W-:Y:S02]  /*2150*/  SEL R68, R2, 0xff800000, P2 ;  /* 0xff80000002447807 */ /* 0x004fe40001000000 */
[-C--:B------:R-:W-:Y:S02]  /*2160*/  FSETP.GEU.AND P5, PT, R50, R75.reuse, PT ;  /* 0x0000004b3200720b */ /* 0x080fe40003fae000 */
[----:B------:R-:W-:Y:S02]  /*2170*/  FSETP.GEU.AND P3, PT, R51, R68, PT ;  /* 0x000000443300720b */ /* 0x000fe40003f6e000 */
[----:B------:R-:W-:-:S09]  /*2180*/  FSETP.NAN.AND P2, PT, R75, R75, PT ;  /* 0x0000004b4b00720b */ /* 0x000fd20003f48000 */
[----:B------:R-:W-:Y:S02]  /*2190*/  @P5 FSEL R75, R75, R50, P2 ;  /* 0x000000324b4b5208 */ /* 0x000fe40001000000 */
[----:B------:R-:W-:-:S04]  /*21a0*/  FSETP.NAN.AND P2, PT, R68, R68, PT ;  /* 0x000000444400720b */ /* 0x000fc80003f48000 */
[----:B------:R-:W-:Y:S02]  /*21b0*/  @P3 FSEL R68, R68, R51, P2 ;  /* 0x0000003344443208 */ /* 0x000fe40001000000 */
[C---:B------:R-:W-:Y:S01]  /*21c0*/  ISETP.LT.AND P2, PT, R24.reuse, 0x100, P1 ;  /* 0x000001001800780c */ /* 0x040fe20000f41270 */
[----:B------:R-:W-:Y:S01]  /*21d0*/  IMAD R51, R24, 0x400, R0 ;  /* 0x0000040018337824 */ /* 0x000fe200078e0200 */
[----:B------:R-:W-:-:S03]  /*21e0*/  ISETP.LT.AND P1, PT, R61, 0x100, P1 ;  /* 0x000001003d00780c */ /* 0x000fc60000f21270 */
[----:B------:R-:W-:-:S08]  /*21f0*/  IMAD.WIDE R50, R51, 0x4, R46 ;  /* 0x0000000433327825 */ /* 0x000fd000078e022e */
[----:B------:R1:W2:Y:S04]  /*2200*/  @P2 LDG.E.EL R78, desc[UR6][R50.64] ;  /* 0x00000006324e2981 */ /* 0x0002a8000c2e1900 */
[----:B------:R3:W4:Y:S01]  /*2210*/  @P1 LDG.E.EL R79, desc[UR6][R48.64] ;  /* 0x00000006304f1981 */ /* 0x000722000c2e1900 */
[----:B------:R-:W-:Y:S02]  /*2220*/  P2R R14, PR, RZ, 0x8 ;  /* 0x00000008ff0e7803 */ /* 0x000fe40000000000 */
[----:B------:R-:W-:Y:S02]  /*2230*/  P2R R17, PR, RZ, 0x40 ;  /* 0x00000040ff117803 */ /* 0x000fe40000000000 */
[----:B------:R-:W-:-:S04]  /*2240*/  ISETP.GT.AND P6, PT, R63, -0x1, P0 ;  /* 0xffffffff3f00780c */ /* 0x000fc800007c4270 */
[----:B------:R-:W-:Y:S01]  /*2250*/  ISETP.LT.AND P6, PT, R7, 0x100, P6 ;  /* 0x000001000700780c */ /* 0x000fe200037c1270 */
[----:B------:R-:W-:Y:S01]  /*2260*/  VIADD R86, R80, 0x20 ;  /* 0x0000002050567836 */ /* 0x000fe20000000000 */
[----:B------:R-:W-:-:S03]  /*2270*/  CS2R R70, SRZ ;  /* 0x0000000000467805 */ /* 0x000fc6000001ff00 */
[----:B-1----:R-:W-:-:S04]  /*2280*/  IMAD R51, R81, 0x400, R86 ;  /* 0x0000040051337824 */ /* 0x002fc800078e0256 */
[----:B------:R-:W-:Y:S01]  /*2290*/  IMAD.WIDE R50, R51, 0x4, R46 ;  /* 0x0000000433327825 */ /* 0x000fe200078e022e */
[----:B------:R-:W-:Y:S02]  /*22a0*/  P2R R15, PR, RZ, 0x20 ;  /* 0x00000020ff0f7803 */ /* 0x000fe40000000000 */
[C---:B------:R-:W-:Y:S01]  /*22b0*/  ISETP.LT.AND P5, PT, R74.reuse, 0x100, P6 ;  /* 0x000001004a00780c */ /* 0x040fe200037a1270 */
[----:B---3--:R-:W-:-:S04]  /*22c0*/  IMAD R49, R74, 0x400, R86 ;  /* 0x000004004a317824 */ /* 0x008fc800078e0256 */
[----:B------:R-:W-:Y:S01]  /*22d0*/  IMAD.WIDE R48, R49, 0x4, R46 ;  /* 0x0000000431307825 */ /* 0x000fe200078e022e */
[----:B------:R-:W-:Y:S02]  /*22e0*/  ISETP.LT.AND P4, PT, R67, 0x100, P6 ;  /* 0x000001004300780c */ /* 0x000fe40003781270 */
[----:B--2---:R-:W-:-:S04]  /*22f0*/  SEL R78, R78, 0xff800000, P2 ;  /* 0xff8000004e4e7807 */ /* 0x004fc80001000000 */
[----:B------:R-:W-:Y:S02]  /*2300*/  FSETP.GEU.AND P3, PT, R75, R78, PT ;  /* 0x0000004e4b00720b */ /* 0x000fe40003f6e000 */
[----:B----4-:R-:W-:-:S04]  /*2310*/  SEL R79, R79, 0xff800000, P1 ;  /* 0xff8000004f4f7807 */ /* 0x010fc80000800000 */
[----:B------:R-:W-:Y:S02]  /*2320*/  FSETP.GEU.AND P2, PT, R68, R79, PT ;  /* 0x0000004f4400720b */ /* 0x000fe40003f4e000 */
[----:B------:R-:W-:-:S05]  /*2330*/  FSETP.NAN.AND P1, PT, R78, R78, PT ;  /* 0x0000004e4e00720b */ /* 0x000fca0003f28000 */
[----:B------:R-:W-:Y:S02]  /*2340*/  @P3 FSEL R78, R78, R75, P1 ;  /* 0x0000004b4e4e3208 */ /* 0x000fe40000800000 */
[C---:B------:R-:W-:Y:S02]  /*2350*/  FSETP.NAN.AND P1, PT, R79.reuse, R79, PT ;  /* 0x0000004f4f00720b */ /* 0x040fe40003f28000 */
[----:B------:R-:W-:Y:S02]  /*2360*/  P2R R0, PR, RZ, 0x4 ;  /* 0x00000004ff007803 */ /* 0x000fe40000000000 */
[----:B------:R-:W-:Y:S02]  /*2370*/  @P2 FSEL R79, R79, R68, P1 ;  /* 0x000000444f4f2208 */ /* 0x000fe40000800000 */
[----:B------:R-:W-:Y:S01]  /*2380*/  ISETP.LT.AND P2, PT, R81, 0x100, P6 ;  /* 0x000001005100780c */ /* 0x000fe20003741270 */
[----:B------:R-:W-:Y:S01]  /*2390*/  IMAD.MOV.U32 R75, RZ, RZ, RZ ;  /* 0x000000ffff4b7224 */ /* 0x000fe200078e00ff */
[----:B------:R-:W-:-:S11]  /*23a0*/  P2R R2, PR, RZ, 0x8 ;  /* 0x00000008ff027803 */ /* 0x000fd60000000000 */
[----:B------:R1:W2:Y:S01]  /*23b0*/  @P2 LDG.E.EL R70, desc[UR6][R50.64] ;  /* 0x0000000632462981 */ /* 0x0002a2000c2e1900 */
[----:B------:R-:W-:-:S03]  /*23c0*/  ISETP.LT.AND P3, PT, R69, 0x100, P6 ;  /* 0x000001004500780c */ /* 0x000fc60003761270 */
[----:B------:R3:W4:Y:S01]  /*23d0*/  @P5 LDG.E.EL R75, desc[UR6][R48.64] ;  /* 0x00000006304b5981 */ /* 0x000722000c2e1900 */
[----:B-1----:R-:W-:-:S04]  /*23e0*/  IMAD R51, R69, 0x400, R86 ;  /* 0x0000040045337824 */ /* 0x002fc800078e0256 */
[----:B------:R-:W-:-:S05]  /*23f0*/  IMAD.WIDE R50, R51, 0x4, R46 ;  /* 0x0000000433327825 */ /* 0x000fca00078e022e */
[----:B------:R1:W5:Y:S01]  /*2400*/  @P3 LDG.E.EL R71, desc[UR6][R50.64] ;  /* 0x0000000632473981 */ /* 0x000362000c2e1900 */
[----:B---3--:R-:W-:-:S04]  /*2410*/  IMAD R49, R67, 0x400, R86 ;  /* 0x0000040043317824 */ /* 0x008fc800078e0256 */
[----:B------:R-:W-:-:S05]  /*2420*/  IMAD.WIDE R48, R49, 0x4, R46 ;  /* 0x0000000431307825 */ /* 0x000fca00078e022e */
[----:B------:R-:W3:Y:S01]  /*2430*/  @P4 LDG.E.EL R76, desc[UR6][R48.64] ;  /* 0x00000006304c4981 */ /* 0x000ee2000c2e1900 */
[----:B-1----:R-:W-:-:S04]  /*2440*/  IMAD R51, R65, 0x400, R86 ;  /* 0x0000040041337824 */ /* 0x002fc800078e0256 */
[----:B------:R-:W-:Y:S01]  /*2450*/  IMAD.WIDE R50, R51, 0x4, R46 ;  /* 0x0000000433327825 */ /* 0x000fe200078e022e */
[----:B--2---:R-:W-:-:S04]  /*2460*/  SEL R70, R70, 0xff800000, P2 ;  /* 0xff80000046467807 */ /* 0x004fc80001000000 */
[-C--:B------:R-:W-:Y:S02]  /*2470*/  FSETP.GEU.AND P1, PT, R33, R70.reuse, PT ;  /* 0x000000462100720b */ /* 0x080fe40003f2e000 */
[----:B------:R-:W-:Y:S02]  /*2480*/  FSETP.NAN.AND P0, PT, R70, R70, PT ;  /* 0x000000464600720b */ /* 0x000fe40003f08000 */
[----:B----4-:R-:W-:Y:S02]  /*2490*/  SEL R75, R75, 0xff800000, P5 ;  /* 0xff8000004b4b7807 */ /* 0x010fe40002800000 */
[----:B------:R-:W-:-:S07]  /*24a0*/  P2R R7, PR, RZ, 0x2 ;  /* 0x00000002ff077803 */ /* 0x000fce0000000000 */
[----:B------:R-:W-:Y:S02]  /*24b0*/  @P1 FSEL R70, R70, R33, P0 ;  /* 0x0000002146461208 */ /* 0x000fe40000000000 */
[-C--:B------:R-:W-:Y:S02]  /*24c0*/  FSETP.GEU.AND P1, PT, R34, R75.reuse, PT ;  /* 0x0000004b2200720b */ /* 0x080fe40003f2e000 */
[----:B------:R-:W-:Y:S02]  /*24d0*/  FSETP.NAN.AND P0, PT, R75, R75, PT ;  /* 0x0000004b4b00720b */ /* 0x000fe40003f08000 */
[----:B-----5:R-:W-:Y:S02]  /*24e0*/  SEL R71, R71, 0xff800000, P3 ;  /* 0xff80000047477807 */ /* 0x020fe40001800000 */
[----:B------:R-:W-:-:S07]  /*24f0*/  P2R R33, PR, RZ, 0x2 ;  /* 0x00000002ff217803 */ /* 0x000fce0000000000 */
[----:B------:R-:W-:Y:S02]  /*2500*/  @P1 FSEL R75, R75, R34, P0 ;  /* 0x000000224b4b1208 */ /* 0x000fe40000000000 */
[-C--:B------:R-:W-:Y:S02]  /*2510*/  FSETP.GEU.AND P1, PT, R66, R71.reuse, PT ;  /* 0x000000474200720b */ /* 0x080fe40003f2e000 */
[----:B------:R-:W-:Y:S02]  /*2520*/  FSETP.NAN.AND P0, PT, R71, R71, PT ;  /* 0x000000474700720b */ /* 0x000fe40003f08000 */
[----:B---3--:R-:W-:Y:S02]  /*2530*/  SEL R76, R76, 0xff800000, P4 ;  /* 0xff8000004c4c7807 */ /* 0x008fe40002000000 */
[----:B------:R-:W-:-:S07]  /*2540*/  P2R R34, PR, RZ, 0x2 ;  /* 0x00000002ff227803 */ /* 0x000fce0000000000 */
[----:B------:R-:W-:Y:S02]  /*2550*/  @P1 FSEL R71, R71, R66, P0 ;  /* 0x0000004247471208 */ /* 0x000fe40000000000 */
[-C--:B------:R-:W-:Y:S02]  /*2560*/  FSETP.GEU.AND P1, PT, R77, R76.reuse, PT ;  /* 0x0000004c4d00720b */ /* 0x080fe40003f2e000 */
[----:B------:R-:W-:Y:S02]  /*2570*/  FSETP.NAN.AND P0, PT, R76, R76, PT ;  /* 0x0000004c4c00720b */ /* 0x000fe40003f08000 */
[----:B------:R-:W-:-:S09]  /*2580*/  P2R R63, PR, RZ, 0x2 ;  /* 0x00000002ff3f7803 */ /* 0x000fd20000000000 */
[----:B------:R-:W-:Y:S02]  /*2590*/  @P1 FSEL R76, R76, R77, P0 ;  /* 0x0000004d4c4c1208 */ /* 0x000fe40000000000 */
[----:B------:R-:W-:-:S13]  /*25a0*/  ISETP.LT.AND P1, PT, R65, 0x100, P6 ;  /* 0x000001004100780c */ /* 0x000fda0003721270 */
[----:B------:R-:W2:Y:S01]  /*25b0*/  @P1 LDG.E.EL R72, desc[UR6][R50.64] ;  /* 0x0000000632481981 */ /* 0x000ea2000c2e1900 */
[----:B------:R-:W-:Y:S01]  /*25c0*/  P2R R68, PR, RZ, 0x4 ;  /* 0x00000004ff447803 */ /* 0x000fe20000000000 */
[----:B------:R-:W-:Y:S02]  /*25d0*/  IMAD R49, R62, 0x400, R86 ;  /* 0x000004003e317824 */ /* 0x000fe400078e0256 */
[----:B------:R-:W-:Y:S02]  /*25e0*/  IMAD.MOV.U32 R77, RZ, RZ, RZ ;  /* 0x000000ffff4d7224 */ /* 0x000fe400078e00ff */
[----:B------:R-:W-:Y:S01]  /*25f0*/  IMAD.WIDE R48, R49, 0x4, R46 ;  /* 0x0000000431307825 */ /* 0x000fe200078e022e */
[----:B--2---:R-:W-:-:S04]  /*2600*/  SEL R72, R72, 0xff800000, P1 ;  /* 0xff80000048487807 */ /* 0x004fc80000800000 */
[-C--:B------:R-:W-:Y:S02]  /*2610*/  FSETP.GEU.AND P2, PT, R73, R72.reuse, PT ;  /* 0x000000484900720b */ /* 0x080fe40003f4e000 */
[----:B------:R-:W-:Y:S02]  /*2620*/  FSETP.NAN.AND P0, PT, R72, R72, PT ;  /* 0x000000484800720b */ /* 0x000fe40003f08000 */
[----:B------:R-:W-:-:S09]  /*2630*/  P2R R66, PR, RZ, 0x4 ;  /* 0x00000004ff427803 */ /* 0x000fd20000000000 */
[----:B------:R-:W-:Y:S02]  /*2640*/  @P2 FSEL R72, R72, R73, P0 ;  /* 0x0000004948482208 */ /* 0x000fe40000000000 */
[----:B------:R-:W-:-:S13]  /*2650*/  ISETP.LT.AND P2, PT, R62, 0x100, P6 ;  /* 0x000001003e00780c */ /* 0x000fda0003741270 */
[----:B------:R1:W2:Y:S01]  /*2660*/  @P2 LDG.E.EL R77, desc[UR6][R48.64] ;  /* 0x00000006304d2981 */ /* 0x0002a2000c2e1900 */
[----:B------:R-:W-:Y:S01]  /*2670*/  P2R R85, PR, RZ, 0x10 ;  /* 0x00000010ff557803 */ /* 0x000fe20000000000 */
[----:B------:R-:W-:-:S04]  /*2680*/  IMAD R51, R24, 0x400, R86 ;  /* 0x0000040018337824 */ /* 0x000fc800078e0256 */
[----:B------:R-:W-:-:S04]  /*2690*/  IMAD.WIDE R50, R51, 0x4, R46 ;  /* 0x0000000433327825 */ /* 0x000fc800078e022e */
[----:B-1----:R-:W-:Y:S02]  /*26a0*/  IMAD R49, R61, 0x400, R86 ;  /* 0x000004003d317824 */ /* 0x002fe400078e0256 */
[----:B------:R-:W-:Y:S02]  /*26b0*/  IMAD.MOV.U32 R86, RZ, RZ, RZ ;  /* 0x000000ffff567224 */ /* 0x000fe400078e00ff */
[----:B------:R-:W-:Y:S01]  /*26c0*/  IMAD.WIDE R48, R49, 0x4, R46 ;  /* 0x0000000431307825 */ /* 0x000fe200078e022e */
[----:B--2---:R-:W-:-:S04]  /*26d0*/  SEL R77, R77, 0xff800000, P2 ;  /* 0xff8000004d4d7807 */ /* 0x004fc80001000000 */
        /* <DEDUP_REMOVED lines=8> */
[----:B------:R-:W-:Y:S02]  /*2760*/  P2R R82, PR, RZ, 0x8 ;  /* 0x00000008ff527803 */ /* 0x000fe40000000000 */
[----:B------:R-:W-:Y:S02]  /*2770*/  ISETP.NE.AND P3, PT, R68, RZ, PT ;  /* 0x000000ff4400720c */ /* 0x000fe40003f65270 */
[----:B------:R-:W-:Y:S01]  /*2780*/  P2R R68, PR, RZ, 0x10 ;  /* 0x00000010ff447803 */ /* 0x000fe20000000000 */
[----:B------:R-:W-:-:S04]  /*2790*/  VIADD R80, R80, 0x21 ;  /* 0x0000002150507836 */ /* 0x000fc80000000000 */
[----:B-1----:R-:W-:-:S04]  /*27a0*/  IMAD R51, R81, 0x400, R80 ;  /* 0x0000040051337824 */ /* 0x002fc800078e0250 */
[----:B------:R-:W-:-:S04]  /*27b0*/  IMAD.WIDE R50, R51, 0x4, R46 ;  /* 0x0000000433327825 */ /* 0x000fc800078e022e */
[----:B---3--:R-:W-:-:S04]  /*27c0*/  IMAD R49, R74, 0x400, R80 ;  /* 0x000004004a317824 */ /* 0x008fc800078e0250 */
[----:B------:R-:W-:Y:S01]  /*27d0*/  IMAD.WIDE R48, R49, 0x4, R46 ;  /* 0x0000000431307825 */ /* 0x000fe200078e022e */
[----:B--2---:R-:W-:-:S04]  /*27e0*/  SEL R83, R83, 0xff800000, P0 ;  /* 0xff80000053537807 */ /* 0x004fc80000000000 */
[-C--:B------:R-:W-:Y:S02]  /*27f0*/  FSETP.GEU.AND P5, PT, R78, R83.reuse, PT ;  /* 0x000000534e00720b */ /* 0x080fe40003fae000 */
[----:B------:R-:W-:Y:S02]  /*2800*/  FSETP.NAN.AND P4, PT, R83, R83, PT ;  /* 0x000000535300720b */ /* 0x000fe40003f88000 */
[----:B----4-:R-:W-:-:S09]  /*2810*/  SEL R86, R86, 0xff800000, P6 ;  /* 0xff80000056567807 */ /* 0x010fd20003000000 */
[----:B------:R-:W-:Y:S02]  /*2820*/  @P5 FSEL R83, R83, R78, P4 ;  /* 0x0000004e53535208 */ /* 0x000fe40002000000 */
[-C--:B------:R-:W-:Y:S02]  /*2830*/  FSETP.GEU.AND P4, PT, R79, R86.reuse, PT ;  /* 0x000000564f00720b */ /* 0x080fe40003f8e000 */
[----:B------:R-:W-:Y:S02]  /*2840*/  P2R R73, PR, RZ, 0x20 ;  /* 0x00000020ff497803 */ /* 0x000fe40000000000 */
[----:B------:R-:W-:-:S09]  /*2850*/  FSETP.NAN.AND P5, PT, R86, R86, PT ;  /* 0x000000565600720b */ /* 0x000fd20003fa8000 */
[----:B------:R-:W-:Y:S01]  /*2860*/  @P4 FSEL R86, R86, R79, P5 ;  /* 0x0000004f56564208 */ /* 0x000fe20002800000 */
[----:B------:R-:W-:Y:S01]  /*2870*/  IMAD.MOV.U32 R79, RZ, RZ, RZ ;  /* 0x000000ffff4f7224 */ /* 0x000fe200078e00ff */
[----:B------:R-:W-:-:S05]  /*2880*/  ISETP.NE.AND P5, PT, R84, RZ, PT ;  /* 0x000000ff5400720c */ /* 0x000fca0003fa5270 */
[----:B------:R1:W2:Y:S01]  /*2890*/  @P3 LDG.E.EL R79, desc[UR6][R50.64] ;  /* 0x00000006324f3981 */ /* 0x0002a2000c2e1900 */
[----:B------:R-:W-:-:S07]  /*28a0*/  IMAD.MOV.U32 R84, RZ, RZ, RZ ;  /* 0x000000ffff547224 */ /* 0x000fce00078e00ff */
[----:B------:R3:W4:Y:S01]  /*28b0*/  @P5 LDG.E.EL R84, desc[UR6][R48.64] ;  /* 0x0000000630545981 */ /* 0x000722000c2e1900 */
[----:B-1----:R-:W-:Y:S01]  /*28c0*/  IMAD R51, R69, 0x400, R80 ;  /* 0x0000040045337824 */ /* 0x002fe200078e0250 */
[----:B------:R-:W-:Y:S02]  /*28d0*/  P2R R78, PR, RZ, 0x10 ;  /* 0x00000010ff4e7803 */ /* 0x000fe40000000000 */
[----:B------:R-:W-:Y:S01]  /*28e0*/  ISETP.NE.AND P4, PT, R85, RZ, PT ;  /* 0x000000ff5500720c */ /* 0x000fe20003f85270 */
[----:B------:R-:W-:-:S04]  /*28f0*/  IMAD.WIDE R50, R51, 0x4, R46 ;  /* 0x0000000433327825 */ /* 0x000fc800078e022e */
[----:B---3--:R-:W-:Y:S02]  /*2900*/  IMAD R49, R67, 0x400, R80 ;  /* 0x0000040043317824 */ /* 0x008fe400078e0250 */
[----:B------:R-:W-:Y:S02]  /*2910*/  IMAD.MOV.U32 R67, RZ, RZ, RZ ;  /* 0x000000ffff437224 */ /* 0x000fe400078e00ff */
[----:B------:R-:W-:-:S05]  /*2920*/  IMAD.WIDE R48, R49, 0x4, R46 ;  /* 0x0000000431307825 */ /* 0x000fca00078e022e */
[----:B------:R1:W3:Y:S02]  /*2930*/  @P4 LDG.E.EL R67, desc[UR6][R48.64] ;  /* 0x0000000630434981 */ /* 0x0002e4000c2e1900 */
[----:B-1----:R-:W-:Y:S02]  /*2940*/  IMAD R49, R62, 0x400, R80 ;  /* 0x000004003e317824 */ /* 0x002fe400078e0250 */
[----:B------:R-:W-:Y:S02]  /*2950*/  IMAD.MOV.U32 R62, RZ, RZ, RZ ;  /* 0x000000ffff3e7224 */ /* 0x000fe400078e00ff */
[----:B------:R-:W-:-:S05]  /*2960*/  IMAD.WIDE R48, R49, 0x4, R46 ;  /* 0x0000000431307825 */ /* 0x000fca00078e022e */
[----:B------:R-:W5:Y:S01]  /*2970*/  @P2 LDG.E.EL R62, desc[UR6][R48.64] ;  /* 0x00000006303e2981 */ /* 0x000f62000c2e1900 */
[----:B--2---:R-:W-:-:S04]  /*2980*/  SEL R79, R79, 0xff800000, P3 ;  /* 0xff8000004f4f7807 */ /* 0x004fc80001800000 */
[-C--:B------:R-:W-:Y:S02]  /*2990*/  FSETP.GEU.AND P3, PT, R70, R79.reuse, PT ;  /* 0x0000004f4600720b */ /* 0x080fe40003f6e000 */
[----:B----4-:R-:W-:Y:S02]  /*29a0*/  SEL R84, R84, 0xff800000, P5 ;  /* 0xff80000054547807 */ /* 0x010fe40002800000 */
[----:B------:R-:W-:Y:S02]  /*29b0*/  FSETP.NAN.AND P5, PT, R79, R79, PT ;  /* 0x0000004f4f00720b */ /* 0x000fe40003fa8000 */
[----:B------:R-:W-:-:S07]  /*29c0*/  P2R R74, PR, RZ, 0x8 ;  /* 0x00000008ff4a7803 */ /* 0x000fce0000000000 */
[----:B------:R-:W-:Y:S02]  /*29d0*/  @P3 SEL R79, R79, R70, P5 ;  /* 0x000000464f4f3207 */ /* 0x000fe40002800000 */
[-C--:B------:R-:W-:Y:S02]  /*29e0*/  FSETP.GEU.AND P3, PT, R75, R84.reuse, PT ;  /* 0x000000544b00720b */ /* 0x080fe40003f6e000 */
[----:B------:R-:W-:Y:S02]  /*29f0*/  FSETP.NAN.AND P5, PT, R84, R84, PT ;  /* 0x000000545400720b */ /* 0x000fe40003fa8000 */
[----:B------:R-:W-:-:S09]  /*2a00*/  P2R R70, PR, RZ, 0x8 ;  /* 0x00000008ff467803 */ /* 0x000fd20000000000 */
[----:B------:R-:W-:Y:S02]  /*2a10*/  @P3 SEL R84, R84, R75, P5 ;  /* 0x0000004b54543207 */ /* 0x000fe40002800000 */
[----:B------:R-:W-:Y:S01]  /*2a20*/  ISETP.NE.AND P3, PT, R82, RZ, PT ;  /* 0x000000ff5200720c */ /* 0x000fe20003f65270 */
[----:B------:R-:W-:-:S12]  /*2a30*/  IMAD.MOV.U32 R82, RZ, RZ, RZ ;  /* 0x000000ffff527224 */ /* 0x000fd800078e00ff */
[----:B------:R1:W2:Y:S02]  /*2a40*/  @P3 LDG.E.EL R82, desc[UR6][R50.64] ;  /* 0x0000000632523981 */ /* 0x0002a4000c2e1900 */
[----:B-1----:R-:W-:Y:S02]  /*2a50*/  IMAD R51, R65, 0x400, R80 ;  /* 0x0000040041337824 */ /* 0x002fe400078e0250 */
[----:B------:R-:W-:Y:S02]  /*2a60*/  IMAD.MOV.U32 R65, RZ, RZ, RZ ;  /* 0x000000ffff417224 */ /* 0x000fe400078e00ff */
[----:B------:R-:W-:-:S05]  /*2a70*/  IMAD.WIDE R50, R51, 0x4, R46 ;  /* 0x0000000433327825 */ /* 0x000fca00078e022e */
[----:B------:R1:W4:Y:S01]  /*2a80*/  @P1 LDG.E.EL R65, desc[UR6][R50.64] ;  /* 0x0000000632411981 */ /* 0x000322000c2e1900 */
[----:B---3--:R-:W-:Y:S02]  /*2a90*/  SEL R67, R67, 0xff800000, P4 ;  /* 0xff80000043437807 */ /* 0x008fe40002000000 */
[----:B-----5:R-:W-:Y:S02]  /*2aa0*/  SEL R62, R62, 0xff800000, P2 ;  /* 0xff8000003e3e7807 */ /* 0x020fe40001000000 */
[----:B------:R-:W-:Y:S02]  /*2ab0*/  FSETP.NAN.AND P4, PT, R67, R67, PT ;  /* 0x000000434300720b */ /* 0x000fe40003f88000 */
[----:B-1----:R-:W-:Y:S01]  /*2ac0*/  CS2R R50, SRZ ;  /* 0x0000000000327805 */ /* 0x002fe2000001ff00 */
[----:B------:R-:W-:Y:S01]  /*2ad0*/  IMAD R61, R61, 0x400, R80 ;  /* 0x000004003d3d7824 */ /* 0x000fe200078e0250 */
[----:B--2---:R-:W-:-:S04]  /*2ae0*/  SEL R82, R82, 0xff800000, P3 ;  /* 0xff80000052527807 */ /* 0x004fc80001800000 */
[-C--:B------:R-:W-:Y:S02]  /*2af0*/  FSETP.GEU.AND P5, PT, R71, R82.reuse, PT ;  /* 0x000000524700720b */ /* 0x080fe40003fae000 */
[----:B------:R-:W-:-:S11]  /*2b00*/  FSETP.NAN.AND P3, PT, R82, R82, PT ;  /* 0x000000525200720b */ /* 0x000fd60003f68000 */
[----:B------:R-:W-:Y:S02]  /*2b10*/  @P5 SEL R82, R82, R71, P3 ;  /* 0x0000004752525207 */ /* 0x000fe40001800000 */
[----:B----4-:R-:W-:Y:S02]  /*2b20*/  SEL R65, R65, 0xff800000, P1 ;  /* 0xff80000041417807 */ /* 0x010fe40000800000 */
[----:B------:R-:W-:Y:S02]  /*2b30*/  FSETP.GEU.AND P3, PT, R76, R67, PT ;  /* 0x000000434c00720b */ /* 0x000fe40003f6e000 */
[-C--:B------:R-:W-:Y:S02]  /*2b40*/  FSETP.GEU.AND P2, PT, R72, R65.reuse, PT ;  /* 0x000000414800720b */ /* 0x080fe40003f4e000 */
[----:B------:R-:W-:Y:S02]  /*2b50*/  FSETP.NAN.AND P1, PT, R65, R65, PT ;  /* 0x000000414100720b */ /* 0x000fe40003f28000 */
[----:B------:R-:W-:-:S07]  /*2b60*/  P2R R71, PR, RZ, 0x8 ;  /* 0x00000008ff477803 */ /* 0x000fce0000000000 */
[----:B------:R-:W-:Y:S02]  /*2b70*/  @P3 SEL R67, R67, R76, P4 ;  /* 0x0000004c43433207 */ /* 0x000fe40002000000 */
[----:B------:R-:W-:Y:S02]  /*2b80*/  ISETP.NE.AND P3, PT, R64, RZ, PT ;  /* 0x000000ff4000720c */ /* 0x000fe40003f65270 */
[----:B------:R-:W-:Y:S02]  /*2b90*/  @P2 SEL R65, R65, R72, P1 ;  /* 0x0000004841412207 */ /* 0x000fe40000800000 */
[----:B------:R-:W-:Y:S02]  /*2ba0*/  P2R R64, PR, RZ, 0x4 ;  /* 0x00000004ff407803 */ /* 0x000fe40000000000 */
[----:B------:R-:W-:Y:S01]  /*2bb0*/  ISETP.NE.AND P2, PT, R25, RZ, PT ;  /* 0x000000ff1900720c */ /* 0x000fe20003f45270 */
[----:B------:R-:W-:-:S04]  /*2bc0*/  IMAD R25, R24, 0x400, R80 ;  /* 0x0000040018197824 */ /* 0x000fc800078e0250 */
[----:B------:R-:W-:-:S05]  /*2bd0*/  IMAD.WIDE R24, R25, 0x4, R46 ;  /* 0x0000000419187825 */ /* 0x000fca00078e022e */
[----:B------:R-:W2:Y:S01]  /*2be0*/  @P0 LDG.E.EL R50, desc[UR6][R24.64] ;  /* 0x0000000618320981 */ /* 0x000ea2000c2e1900 */
[----:B------:R-:W-:-:S05]  /*2bf0*/  IMAD.WIDE R46, R61, 0x4, R46 ;  /* 0x000000043d2e7825 */ /* 0x000fca00078e022e */
[----:B------:R-:W3:Y:S01]  /*2c00*/  @P6 LDG.E.EL R51, desc[UR6][R46.64] ;  /* 0x000000062e336981 */ /* 0x000ee2000c2e1900 */
[-C--:B------:R-:W-:Y:S02]  /*2c10*/  FSETP.GEU.AND P1, PT, R77, R62.reuse, PT ;  /* 0x0000003e4d00720b */ /* 0x080fe40003f2e000 */
[----:B------:R-:W-:-:S11]  /*2c20*/  FSETP.NAN.AND P4, PT, R62, R62, PT ;  /* 0x0000003e3e00720b */ /* 0x000fd60003f88000 */
[----:B------:R-:W-:Y:S02]  /*2c30*/  @P1 SEL R62, R62, R77, P4 ;  /* 0x0000004d3e3e1207 */ /* 0x000fe40002000000 */
[----:B------:R-:W-:Y:S01]  /*2c40*/  P2R R69, PR, RZ, 0x20 ;  /* 0x00000020ff457803 */ /* 0x000fe20000000000 */
[----:B------:R-:W-:Y:S01]  /*2c50*/  UPRMT UR4, UR5, 0x654, UR4 ;  /* 0x0000065405047896 */ /* 0x000fe20008000004 */
[----:B------:R-:W-:Y:S02]  /*2c60*/  P2R R72, PR, RZ, 0x2 ;  /* 0x00000002ff487803 */ /* 0x000fe40000000000 */
[----:B------:R-:W-:Y:S02]  /*2c70*/  ISETP.NE.AND P1, PT, R26, RZ, PT ;  /* 0x000000ff1a00720c */ /* 0x000fe40003f25270 */
[----:B------:R-:W-:Y:S02]  /*2c80*/  SEL R49, RZ, 0x1, !P2 ;  /* 0x00000001ff317807 */ /* 0x000fe40005000000 */
[----:B------:R-:W-:-:S02]  /*2c90*/  SEL R48, RZ, 0x1, !P3 ;  /* 0x00000001ff307807 */ /* 0x000fc40005800000 */
[----:B--2---:R-:W-:-:S04]  /*2ca0*/  SEL R50, R50, 0xff800000, P0 ;  /* 0xff80000032327807 */ /* 0x004fc80000000000 */
[-C--:B------:R-:W-:Y:S02]  /*2cb0*/  FSETP.GEU.AND P0, PT, R83, R50.reuse, PT ;  /* 0x000000325300720b */ /* 0x080fe40003f0e000 */
[----:B------:R-:W-:Y:S02]  /*2cc0*/  FSETP.NAN.AND P4, PT, R50, R50, PT ;  /* 0x000000323200720b */ /* 0x000fe40003f88000 */
[----:B---3--:R-:W-:-:S09]  /*2cd0*/  SEL R51, R51, 0xff800000, P6 ;  /* 0xff80000033337807 */ /* 0x008fd20003000000 */
[----:B------:R-:W-:Y:S02]  /*2ce0*/  @P0 SEL R50, R50, R83, P4 ;  /* 0x0000005332320207 */ /* 0x000fe40002000000 */
[-C--:B------:R-:W-:Y:S02]  /*2cf0*/  FSETP.GEU.AND P4, PT, R86, R51.reuse, PT ;  /* 0x000000335600720b */ /* 0x080fe40003f8e000 */
[----:B------:R-:W-:Y:S02]  /*2d00*/  FSETP.NAN.AND P5, PT, R51, R51, PT ;  /* 0x000000333300720b */ /* 0x000fe40003fa8000 */
[----:B------:R-:W-:-:S09]  /*2d10*/  P2R R47, PR, RZ, 0x10 ;  /* 0x00000010ff2f7803 */ /* 0x000fd20000000000 */
[----:B------:R-:W-:Y:S02]  /*2d20*/  @P4 SEL R51, R51, R86, P5 ;  /* 0x0000005633334207 */ /* 0x000fe40002800000 */
[----:B------:R-:W-:-:S04]  /*2d30*/  ISETP.NE.AND P4, PT, R57, RZ, PT ;  /* 0x000000ff3900720c */ /* 0x000fc80003f85270 */
[----:B------:R-:W-:Y:S02]  /*2d40*/  P2R R57, PR, RZ, 0x10 ;  /* 0x00000010ff397803 */ /* 0x000fe40000000000 */
        /* <DEDUP_REMOVED lines=8> */
[----:B------:R-:W-:Y:S02]  /*2dd0*/  ISETP.NE.AND P4, PT, R37, RZ, PT ;  /* 0x000000ff2500720c */ /* 0x000fe40003f85270 */
[----:B------:R-:W1:Y:S02]  /*2de0*/  LDC.64 R36, c[0x0][0x218] ;  /* 0x00008600ff247b82 */ /* 0x000e640000000a00 */
[----:B------:R-:W-:Y:S02]  /*2df0*/  P2R R80, PR, RZ, 0x10 ;  /* 0x00000010ff507803 */ /* 0x000fe40000000000 */
[----:B------:R-:W-:-:S04]  /*2e00*/  ISETP.NE.AND P4, PT, R38, RZ, PT ;  /* 0x000000ff2600720c */ /* 0x000fc80003f85270 */
[----:B------:R-:W-:Y:S02]  /*2e10*/  P2R R81, PR, RZ, 0x10 ;  /* 0x00000010ff517803 */ /* 0x000fe40000000000 */
[----:B------:R-:W-:-:S04]  /*2e20*/  ISETP.NE.AND P4, PT, R39, RZ, PT ;  /* 0x000000ff2700720c */ /* 0x000fc80003f85270 */
[----:B------:R-:W-:Y:S02]  /*2e30*/  P2R R83, PR, RZ, 0x10 ;  /* 0x00000010ff537803 */ /* 0x000fe40000000000 */
[----:B------:R-:W-:Y:S02]  /*2e40*/  ISETP.NE.AND P4, PT, R41, RZ, PT ;  /* 0x000000ff2900720c */ /* 0x000fe40003f85270 */
[----:B------:R-:W2:Y:S02]  /*2e50*/  S2R R41, SR_TID.X ;  /* 0x0000000000297919 */ /* 0x000ea40000002100 */
        /* <DEDUP_REMOVED lines=10> */
[----:B------:R-:W-:Y:S01]  /*2f00*/  P2R R52, PR, RZ, 0x10 ;  /* 0x00000010ff347803 */ /* 0x000fe20000000000 */
[----:B--2---:R-:W-:Y:S01]  /*2f10*/  IMAD.SHL.U32 R35, R41, 0x20, RZ ;  /* 0x0000002029237824 */ /* 0x004fe200078e00ff */
[----:B------:R-:W-:Y:S02]  /*2f20*/  ISETP.NE.AND P4, PT, R53, RZ, PT ;  /* 0x000000ff3500720c */ /* 0x000fe40003f85270 */
[----:B------:R-:W-:Y:S02]  /*2f30*/  SHF.R.U32.HI R40, RZ, 0x5, R41 ;  /* 0x00000005ff287819 */ /* 0x000fe40000011629 */
[----:B------:R-:W-:Y:S02]  /*2f40*/  P2R R53, PR, RZ, 0x10 ;  /* 0x00000010ff357803 */ /* 0x000fe40000000000 */
[----:B------:R-:W-:Y:S02]  /*2f50*/  SGXT.U32 R40, R40, 0x2 ;  /* 0x000000022828781a */ /* 0x000fe40000000000 */
[----:B------:R-:W-:-:S02]  /*2f60*/  LOP3.LUT R35, R35, 0x3e0, RZ, 0xc0, !PT ;  /* 0x000003e023237812 */ /* 0x000fc400078ec0ff */
[----:B------:R-:W-:Y:S02]  /*2f70*/  ISETP.NE.AND P4, PT, R54, RZ, PT ;  /* 0x000000ff3600720c */ /* 0x000fe40003f85270 */
[----:B------:R-:W-:Y:S02]  /*2f80*/  LOP3.LUT R40, R35, R40, RZ, 0xfc, !PT ;  /* 0x0000002823287212 */ /* 0x000fe400078efcff */
[----:B------:R-:W-:Y:S02]  /*2f90*/  P2R R54, PR, RZ, 0x10 ;  /* 0x00000010ff367803 */ /* 0x000fe40000000000 */
[----:B------:R-:W-:Y:S02]  /*2fa0*/  ISETP.NE.AND P4, PT, R55, RZ, PT ;  /* 0x000000ff3700720c */ /* 0x000fe40003f85270 */
[----:B------:R-:W-:Y:S02]  /*2fb0*/  LEA.HI R24, R35, R40, RZ, 0x1d ;  /* 0x0000002823187211 */ /* 0x000fe400078fe8ff */
[----:B------:R-:W-:-:S02]  /*2fc0*/  P2R R55, PR, RZ, 0x10 ;  /* 0x00000010ff377803 */ /* 0x000fc40000000000 */
[----:B------:R-:W-:Y:S02]  /*2fd0*/  ISETP.NE.AND P4, PT, R56, RZ, PT ;  /* 0x000000ff3800720c */ /* 0x000fe40003f85270 */
[----:B------:R-:W-:Y:S01]  /*2fe0*/  LEA R56, R24, UR4, 0x2 ;  /* 0x0000000418387c11 */ /* 0x000fe2000f8e10ff */
[----:B------:R-:W-:-:S04]  /*2ff0*/  IMAD.SHL.U32 R43, R41, 0x4, RZ ;  /* 0x00000004292b7824 */ /* 0x000fc800078e00ff */
[----:B------:R-:W-:Y:S04]  /*3000*/  STS [R56], R79 ;  /* 0x0000004f38007388 */ /* 0x000fe80000000800 */
[----:B------:R-:W-:Y:S04]  /*3010*/  STS [R56+0x10], R84 ;  /* 0x0000105438007388 */ /* 0x000fe80000000800 */
[----:B------:R-:W-:Y:S04]  /*3020*/  STS [R56+0x20], R82 ;  /* 0x0000205238007388 */ /* 0x000fe80000000800 */
[----:B------:R-:W-:Y:S04]  /*3030*/  STS [R56+0x30], R67 ;  /* 0x0000304338007388 */ /* 0x000fe80000000800 */
[----:B------:R-:W-:Y:S04]  /*3040*/  STS [R56+0x40], R65 ;  /* 0x0000404138007388 */ /* 0x000fe80000000800 */
[----:B------:R-:W-:Y:S04]  /*3050*/  STS [R56+0x50], R62 ;  /* 0x0000503e38007388 */ /* 0x000fe80000000800 */
[----:B------:R-:W-:Y:S04]  /*3060*/  STS [R56+0x60], R50 ;  /* 0x0000603238007388 */ /* 0x000fe80000000800 */
[----:B------:R2:W-:Y:S01]  /*3070*/  STS [R56+0x70], R51 ;  /* 0x0000703338007388 */ /* 0x0005e20000000800 */
[----:B------:R-:W-:Y:S01]  /*3080*/  SHF.R.U32.HI R25, RZ, 0x1, R41 ;  /* 0x00000001ff197819 */ /* 0x000fe20000011629 */
[----:B------:R-:W-:Y:S01]  /*3090*/  IMAD.SHL.U32 R24, R5, 0x4, RZ ;  /* 0x0000000405187824 */ /* 0x000fe200078e00ff */
[----:B------:R-:W-:-:S02]  /*30a0*/  LOP3.LUT R43, R43, 0x1fc, RZ, 0xc0, !PT ;  /* 0x000001fc2b2b7812 */ /* 0x000fc400078ec0ff */
[----:B------:R-:W-:Y:S02]  /*30b0*/  LOP3.LUT R26, R25, 0x3c, RZ, 0xc0, !PT ;  /* 0x0000003c191a7812 */ /* 0x000fe400078ec0ff */
[----:B------:R-:W-:-:S03]  /*30c0*/  LOP3.LUT R44, R3, 0x1c, R24, 0xf8, !PT ;  /* 0x0000001c032c7812 */ /* 0x000fc600078ef818 */
[----:B------:R-:W-:Y:S01]  /*30d0*/  IMAD.IADD R26, R43, 0x1, R26 ;  /* 0x000000012b1a7824 */ /* 0x000fe200078e021a */
[----:B------:R-:W-:-:S04]  /*30e0*/  SHF.R.S32.HI R25, RZ, 0x1f, R44 ;  /* 0x0000001fff197819 */ /* 0x000fc8000001142c */
[----:B------:R-:W-:Y:S02]  /*30f0*/  LEA R26, R26, UR4, 0x2 ;  /* 0x000000041a1a7c11 */ /* 0x000fe4000f8e10ff */
[----:B------:R-:W-:Y:S01]  /*3100*/  LEA.HI R39, R25, R44, RZ, 0x6 ;  /* 0x0000002c19277211 */ /* 0x000fe200078f30ff */
[----:B------:R-:W-:Y:S01]  /*3110*/  BAR.SYNC.DEFER_BLOCKING 0x0 ;  /* 0x0000000000007b1d */ /* 0x000fe20000010000 */
[----:B------:R-:W-:-:S03]  /*3120*/  SHF.R.U32.HI R45, RZ, 0x3, R5 ;  /* 0x00000003ff2d7819 */ /* 0x000fc60000011605 */
[----:B------:R-:W-:Y:S01]  /*3130*/  IMAD.SHL.U32 R38, R39, 0x100, RZ ;  /* 0x0000010027267824 */ /* 0x000fe200078e00ff */
[----:B------:R-:W-:Y:S01]  /*3140*/  SGXT.U32 R45, R45, 0x4 ;  /* 0x000000042d2d781a */ /* 0x000fe20000000000 */
[----:B------:R-:W3:Y:S01]  /*3150*/  LDS.128 R24, [R26] ;  /* 0x000000001a187984 */ /* 0x000ee20000000c00 */
[----:B------:R-:W-:Y:S02]  /*3160*/  LOP3.LUT R42, R39, 0xffffffc0, RZ, 0xc0, !PT ;  /* 0xffffffc0272a7812 */ /* 0x000fe400078ec0ff */
[----:B------:R-:W-:Y:S02]  /*3170*/  LOP3.LUT R39, R38, 0xffffc000, RZ, 0xc0, !PT ;  /* 0xffffc00026277812 */ /* 0x000fe400078ec0ff */
[----:B------:R-:W-:Y:S02]  /*3180*/  LOP3.LUT R45, R4, R45, RZ, 0xfc, !PT ;  /* 0x0000002d042d7212 */ /* 0x000fe400078efcff */
[----:B------:R-:W-:Y:S02]  /*3190*/  ISETP.GE.AND P5, PT, R44, 0x100, PT ;  /* 0x000001002c00780c */ /* 0x000fe40003fa6270 */
[----:B------:R-:W-:-:S02]  /*31a0*/  IADD3 R42, R39, R44, -R42 ;  /* 0x0000002c272a7210 */ /* 0x000fc40007ffe82a */
[----:B------:R-:W-:-:S03]  /*31b0*/  ISETP.LT.AND P6, PT, R45, 0x100, !P5 ;  /* 0x000001002d00780c */ /* 0x000fc60006fc1270 */
[----:B------:R-:W-:Y:S01]  /*31c0*/  IMAD R39, R45, 0x40, R42 ;  /* 0x000000402d277824 */ /* 0x000fe200078e022a */
[----:B--2---:R-:W-:Y:S02]  /*31d0*/  P2R R56, PR, RZ, 0x20 ;  /* 0x00000020ff387803 */ /* 0x004fe40000000000 */
[----:B------:R-:W-:Y:S01]  /*31e0*/  ISETP.NE.AND P5, PT, R6, RZ, PT ;  /* 0x000000ff0600720c */ /* 0x000fe20003fa5270 */
[----:B-1----:R-:W-:Y:S01]  /*31f0*/  IMAD.WIDE R38, R39, 0x4, R36 ;  /* 0x0000000427267825 */ /* 0x002fe200078e0224 */
[----:B------:R-:W-:Y:S02]  /*3200*/  SEL R6, RZ, 0x1, !P4 ;  /* 0x00000001ff067807 */ /* 0x000fe40006000000 */
[----:B------:R-:W-:-:S03]  /*3210*/  ISETP.NE.AND P4, PT, R55, RZ, PT ;  /* 0x000000ff3700720c */ /* 0x000fc60003f85270 */
[----:B---3--:R1:W-:Y:S01]  /*3220*/  @P6 STG.E.128 desc[UR6][R38.64], R24 ;  /* 0x0000001826006986 */ /* 0x0083e2000c101d06 */
[----:B------:R-:W-:Y:S02]  /*3230*/  ISETP.NE.AND P6, PT, R32, RZ, PT ;  /* 0x000000ff2000720c */ /* 0x000fe40003fc5270 */
[----:B------:R-:W-:Y:S02]  /*3240*/  SEL R32, RZ, 0x1, !P4 ;  /* 0x00000001ff207807 */ /* 0x000fe40006000000 */
[----:B------:R-:W-:-:S04]  /*3250*/  ISETP.NE.AND P4, PT, R54, RZ, PT ;  /* 0x000000ff3600720c */ /* 0x000fc80003f85270 */
        /* <DEDUP_REMOVED lines=8> */
[----:B------:R-:W-:Y:S02]  /*32e0*/  SEL R49, R49, 0x2, P4 ;  /* 0x0000000231317807 */ /* 0x000fe40002000000 */
[----:B------:R-:W-:-:S04]  /*32f0*/  ISETP.NE.AND P4, PT, R87, RZ, PT ;  /* 0x000000ff5700720c */ /* 0x000fc80003f85270 */
[----:B------:R-:W-:Y:S02]  /*3300*/  SEL R48, R48, 0x2, P4 ;  /* 0x0000000230307807 */ /* 0x000fe40002000000 */
[----:B------:R-:W-:-:S04]  /*3310*/  ISETP.NE.AND P4, PT, R86, RZ, PT ;  /* 0x000000ff5600720c */ /* 0x000fc80003f85270 */
[----:B------:R-:W-:Y:S02]  /*3320*/  SEL R6, R6, 0x2, P4 ;  /* 0x0000000206067807 */ /* 0x000fe40002000000 */
[----:B------:R-:W-:-:S04]  /*3330*/  ISETP.NE.AND P4, PT, R85, RZ, PT ;  /* 0x000000ff5500720c */ /* 0x000fc80003f85270 */
[----:B------:R-:W-:Y:S02]  /*3340*/  SEL R32, R32, 0x2, P4 ;  /* 0x0000000220207807 */ /* 0x000fe40002000000 */
[----:B------:R-:W-:-:S04]  /*3350*/  ISETP.NE.AND P4, PT, R83, RZ, PT ;  /* 0x000000ff5300720c */ /* 0x000fc80003f85270 */
[----:B------:R-:W-:-:S04]  /*3360*/  SEL R44, R44, 0x2, P4 ;  /* 0x000000022c2c7807 */ /* 0x000fc80002000000 */
[----:B------:R-:W-:Y:S02]  /*3370*/  SEL R44, R44, 0x3, P5 ;  /* 0x000000032c2c7807 */ /* 0x000fe40002800000 */
[----:B------:R-:W-:-:S04]  /*3380*/  ISETP.NE.AND P5, PT, R34, RZ, PT ;  /* 0x000000ff2200720c */ /* 0x000fc80003fa5270 */
[----:B-1----:R-:W-:Y:S02]  /*3390*/  P2R R24, PR, RZ, 0x20 ;  /* 0x00000020ff187803 */ /* 0x002fe40000000000 */
        /* <DEDUP_REMOVED lines=33> */
[----:B------:R-:W-:Y:S02]  /*35b0*/  ISETP.NE.AND P4, PT, R81, RZ, PT ;  /* 0x000000ff5100720c */ /* 0x000fe40003f85270 */
[----:B------:R-:W-:Y:S02]  /*35c0*/  P2R R15, PR, RZ, 0x20 ;  /* 0x00000020ff0f7803 */ /* 0x000fe40000000000 */
[----:B------:R-:W-:Y:S02]  /*35d0*/  ISETP.NE.AND P5, PT, R21, RZ, PT ;  /* 0x000000ff1500720c */ /* 0x000fe40003fa5270 */
[----:B------:R-:W-:-:S02]  /*35e0*/  SEL R50, R50, 0x2, P4 ;  /* 0x0000000232327807 */ /* 0x000fc40002000000 */
[----:B------:R-:W-:Y:S02]  /*35f0*/  P2R R14, PR, RZ, 0x20 ;  /* 0x00000020ff0e7803 */ /* 0x000fe40000000000 */
[----:B------:R-:W-:Y:S02]  /*3600*/  ISETP.NE.AND P5, PT, R22, RZ, PT ;  /* 0x000000ff1600720c */ /* 0x000fe40003fa5270 */
[----:B------:R-:W-:Y:S02]  /*3610*/  ISETP.NE.AND P4, PT, R80, RZ, PT ;  /* 0x000000ff5000720c */ /* 0x000fe40003f85270 */
[----:B------:R-:W-:Y:S02]  /*3620*/  P2R R13, PR, RZ, 0x20 ;  /* 0x00000020ff0d7803 */ /* 0x000fe40000000000 */
[----:B------:R-:W-:Y:S02]  /*3630*/  SEL R51, R51, 0x2, P4 ;  /* 0x0000000233337807 */ /* 0x000fe40002000000 */
[----:B------:R-:W-:-:S02]  /*3640*/  ISETP.NE.AND P5, PT, R23, RZ, PT ;  /* 0x000000ff1700720c */ /* 0x000fc40003fa5270 */
[----:B------:R-:W-:Y:S02]  /*3650*/  ISETP.NE.AND P4, PT, R77, RZ, PT ;  /* 0x000000ff4d00720c */ /* 0x000fe40003f85270 */
[----:B------:R-:W-:Y:S02]  /*3660*/  P2R R12, PR, RZ, 0x20 ;  /* 0x00000020ff0c7803 */ /* 0x000fe40000000000 */
[----:B------:R-:W-:Y:S02]  /*3670*/  SEL R52, R52, 0x2, P4 ;  /* 0x0000000234347807 */ /* 0x000fe40002000000 */
[----:B------:R-:W-:Y:S02]  /*3680*/  ISETP.NE.AND P5, PT, R28, RZ, PT ;  /* 0x000000ff1c00720c */ /* 0x000fe40003fa5270 */
[----:B------:R-:W-:Y:S02]  /*3690*/  ISETP.NE.AND P4, PT, R76, RZ, PT ;  /* 0x000000ff4c00720c */ /* 0x000fe40003f85270 */
[----:B------:R-:W-:-:S02]  /*36a0*/  P2R R11, PR, RZ, 0x20 ;  /* 0x00000020ff0b7803 */ /* 0x000fc40000000000 */
[----:B------:R-:W-:Y:S02]  /*36b0*/  SEL R49, R49, 0x3, P4 ;  /* 0x0000000331317807 */ /* 0x000fe40002000000 */
        /* <DEDUP_REMOVED lines=9> */
[----:B------:R-:W-:Y:S02]  /*3750*/  SEL R32, R32, 0x3, P6 ;  /* 0x0000000320207807 */ /* 0x000fe40003000000 */
[----:B------:R-:W-:-:S02]  /*3760*/  SEL R6, R6, 0x4, P5 ;  /* 0x0000000406067807 */ /* 0x000fc40002800000 */
[----:B------:R-:W-:Y:S02]  /*3770*/  ISETP.NE.AND P5, PT, R9, RZ, PT ;  /* 0x000000ff0900720c */ /* 0x000fe40003fa5270 */
[----:B------:R-:W-:Y:S02]  /*3780*/  ISETP.NE.AND P4, PT, R57, RZ, PT ;  /* 0x000000ff3900720c */ /* 0x000fe40003f85270 */
[----:B------:R-:W-:Y:S02]  /*3790*/  SEL R32, R32, 0x4, P5 ;  /* 0x0000000420207807 */ /* 0x000fe40002800000 */
[----:B------:R-:W-:Y:S02]  /*37a0*/  ISETP.NE.AND P5, PT, R10, RZ, PT ;  /* 0x000000ff0a00720c */ /* 0x000fe40003fa5270 */
[----:B------:R-:W-:Y:S02]  /*37b0*/  P2R R46, PR, RZ, 0x1 ;  /* 0x00000001ff2e7803 */ /* 0x000fe40000000000 */
[----:B------:R-:W-:-:S02]  /*37c0*/  SEL R44, R44, 0x4, P5 ;  /* 0x000000042c2c7807 */ /* 0x000fc40002800000 */
[----:B------:R-:W-:Y:S02]  /*37d0*/  SEL R50, R50, 0x3, P4 ;  /* 0x0000000332327807 */ /* 0x000fe40002000000 */
[----:B------:R-:W-:Y:S02]  /*37e0*/  ISETP.NE.AND P5, PT, R11, RZ, PT ;  /* 0x000000ff0b00720c */ /* 0x000fe40003fa5270 */
[----:B------:R-:W-:Y:S02]  /*37f0*/  ISETP.NE.AND P0, PT, R58, RZ, PT ;  /* 0x000000ff3a00720c */ /* 0x000fe40003f05270 */
[----:B------:R-:W-:Y:S02]  /*3800*/  SEL R50, R50, 0x4, P5 ;  /* 0x0000000432327807 */ /* 0x000fe40002800000 */
[----:B------:R-:W-:Y:S02]  /*3810*/  SEL R51, R51, 0x3, P0 ;  /* 0x0000000333337807 */ /* 0x000fe40000000000 */
[----:B------:R-:W-:-:S02]  /*3820*/  ISETP.NE.AND P5, PT, R12, RZ, PT ;  /* 0x000000ff0c00720c */ /* 0x000fc40003fa5270 */
[----:B------:R-:W-:Y:S02]  /*3830*/  SEL R52, R52, 0x3, P1 ;  /* 0x0000000334347807 */ /* 0x000fe40000800000 */
[----:B------:R-:W-:Y:S02]  /*3840*/  SEL R51, R51, 0x4, P5 ;  /* 0x0000000433337807 */ /* 0x000fe40002800000 */
[----:B------:R-:W-:Y:S02]  /*3850*/  ISETP.NE.AND P5, PT, R13, RZ, PT ;  /* 0x000000ff0d00720c */ /* 0x000fe40003fa5270 */
[----:B------:R-:W-:Y:S02]  /*3860*/  ISETP.NE.AND P2, PT, R60, RZ, PT ;  /* 0x000000ff3c00720c */ /* 0x000fe40003f45270 */
[----:B------:R-:W-:Y:S02]  /*3870*/  SEL R52, R52, 0x4, P5 ;  /* 0x0000000434347807 */ /* 0x000fe40002800000 */
[----:B------:R-:W-:-:S02]  /*3880*/  SEL R49, R49, 0x4, P2 ;  /* 0x0000000431317807 */ /* 0x000fc40001000000 */
[----:B------:R-:W-:Y:S02]  /*3890*/  ISETP.NE.AND P5, PT, R14, RZ, PT ;  /* 0x000000ff0e00720c */ /* 0x000fe40003fa5270 */
[----:B------:R-:W-:Y:S02]  /*38a0*/  ISETP.NE.AND P3, PT, R59, RZ, PT ;  /* 0x000000ff3b00720c */ /* 0x000fe40003f65270 */
[----:B------:R-:W-:Y:S02]  /*38b0*/  SEL R49, R49, 0x5, P5 ;  /* 0x0000000531317807 */ /* 0x000fe40002800000 */
        /* <DEDUP_REMOVED lines=27> */
[----:B------:R-:W-:Y:S02]  /*3a70*/  ISETP.NE.AND P5, PT, R2, RZ, PT ;  /* 0x000000ff0200720c */ /* 0x000fe40003fa5270 */
[----:B------:R-:W-:-:S04]  /*3a80*/  LOP3.LUT R2, R43, 0x200, RZ, 0xfc, !PT ;  /* 0x000002002b027812 */ /* 0x000fc800078efcff */
[----:B------:R-:W-:-:S04]  /*3a90*/  SHF.R.U32.HI R2, RZ, 0x3, R2 ;  /* 0x00000003ff027819 */ /* 0x000fc80000011602 */
[----:B------:R-:W-:-:S05]  /*3aa0*/  LOP3.LUT R2, R2, 0x7c, RZ, 0xc0, !PT ;  /* 0x0000007c02027812 */ /* 0x000fca00078ec0ff */
[----:B------:R-:W-:-:S05]  /*3ab0*/  IMAD.IADD R2, R43, 0x1, R2 ;  /* 0x000000012b027824 */ /* 0x000fca00078e0202 */
[----:B------:R-:W-:Y:S02]  /*3ac0*/  LEA R2, R2, UR4, 0x2 ;  /* 0x0000000402027c11 */ /* 0x000fe4000f8e10ff */
[----:B------:R-:W-:-:S03]  /*3ad0*/  SEL R51, R51, 0x6, P5 ;  /* 0x0000000633337807 */ /* 0x000fc60002800000 */
[----:B------:R-:W1:Y:S01]  /*3ae0*/  LDS.128 R8, [R2+0x800] ;  /* 0x0008000002087984 */ /* 0x000e620000000c00 */
[----:B------:R-:W-:-:S04]  /*3af0*/  ISETP.NE.AND P5, PT, R0, RZ, PT ;  /* 0x000000ff0000720c */ /* 0x000fc80003fa5270 */
[----:B------:R-:W-:Y:S02]  /*3b00*/  SEL R52, R52, 0x6, P5 ;  /* 0x0000000634347807 */ /* 0x000fe40002800000 */
[----:B------:R-:W-:-:S04]  /*3b10*/  ISETP.NE.AND P5, PT, R7, RZ, PT ;  /* 0x000000ff0700720c */ /* 0x000fc80003fa5270 */
[----:B------:R-:W-:Y:S02]  /*3b20*/  SEL R49, R49, 0x7, P5 ;  /* 0x0000000731317807 */ /* 0x000fe40002800000 */
[----:B------:R-:W-:-:S04]  /*3b30*/  ISETP.NE.AND P5, PT, R25, RZ, PT ;  /* 0x000000ff1900720c */ /* 0x000fc80003fa5270 */
[----:B------:R-:W-:Y:S02]  /*3b40*/  SEL R48, R48, 0x7, P5 ;  /* 0x0000000730307807 */ /* 0x000fe40002800000 */
[----:B------:R-:W-:Y:S02]  /*3b50*/  ISETP.NE.AND P5, PT, R24, RZ, PT ;  /* 0x000000ff1800720c */ /* 0x000fe40003fa5270 */
[----:B------:R-:W-:Y:S02]  /*3b60*/  LOP3.LUT R45, R45, 0x10, RZ, 0xfc, !PT ;  /* 0x000000102d2d7812 */ /* 0x000fe400078efcff */
[----:B------:R-:W-:Y:S02]  /*3b70*/  SEL R6, R6, 0x7, P5 ;  /* 0x0000000706067807 */ /* 0x000fe40002800000 */
[----:B------:R-:W-:Y:S01]  /*3b80*/  ISETP.NE.AND P5, PT, R56, RZ, PT ;  /* 0x000000ff3800720c */ /* 0x000fe20003fa5270 */
[----:B------:R-:W-:-:S03]  /*3b90*/  IMAD.SHL.U32 R0, R5, 0x8, RZ ;  /* 0x0000000805007824 */ /* 0x000fc600078e00ff */
[C---:B------:R-:W-:Y:S01]  /*3ba0*/  ISETP.LT.AND P5, PT, R45.reuse, 0x100, !P5 ;  /* 0x000001002d00780c */ /* 0x040fe20006fa1270 */
[----:B------:R-:W-:Y:S01]  /*3bb0*/  IMAD R45, R45, 0x40, R42 ;  /* 0x000000402d2d7824 */ /* 0x000fe200078e022a */
[----:B------:R-:W-:-:S03]  /*3bc0*/  LOP3.LUT R0, R3, 0x18, R0, 0xf8, !PT ;  /* 0x0000001803007812 */ /* 0x000fc600078ef800 */
[----:B------:R-:W-:Y:S01]  /*3bd0*/  IMAD.WIDE R36, R45, 0x4, R36 ;  /* 0x000000042d247825 */ /* 0x000fe200078e0224 */
[----:B------:R-:W-:Y:S02]  /*3be0*/  SHF.R.S32.HI R13, RZ, 0x1f, R0 ;  /* 0x0000001fff0d7819 */ /* 0x000fe40000011400 */
[----:B------:R-:W-:Y:S02]  /*3bf0*/  SHF.R.U32.HI R3, RZ, 0x2, R5 ;  /* 0x00000002ff037819 */ /* 0x000fe40000011605 */
[----:B------:R-:W-:-:S03]  /*3c00*/  LEA.HI R13, R13, R0, RZ, 0x6 ;  /* 0x000000000d0d7211 */ /* 0x000fc600078f30ff */
[----:B-1----:R1:W-:Y:S01]  /*3c10*/  @P5 STG.E.128 desc[UR6][R36.64], R8 ;  /* 0x0000000824005986 */ /* 0x0023e2000c101d06 */
[----:B------:R-:W-:Y:S02]  /*3c20*/  ISETP.NE.AND P3, PT, R70, RZ, PT ;  /* 0x000000ff4600720c */ /* 0x000fe40003f65270 */
[----:B------:R-:W-:Y:S01]  /*3c30*/  SGXT.U32 R3, R3, 0x5 ;  /* 0x000000050303781a */ /* 0x000fe20000000000 */
[----:B------:R-:W-:Y:S01]  /*3c40*/  IMAD.SHL.U32 R5, R41, 0x8, RZ ;  /* 0x0000000829057824 */ /* 0x000fe200078e00ff */
[----:B------:R-:W-:Y:S01]  /*3c50*/  ISETP.NE.AND P4, PT, R63, RZ, PT ;  /* 0x000000ff3f00720c */ /* 0x000fe20003f85270 */
[----:B------:R-:W-:Y:S01]  /*3c60*/  IMAD.SHL.U32 R41, R41, 0x2, RZ ;  /* 0x0000000229297824 */ /* 0x000fe200078e00ff */
[----:B------:R-:W-:Y:S02]  /*3c70*/  ISETP.NE.AND P6, PT, R69, RZ, PT ;  /* 0x000000ff4500720c */ /* 0x000fe40003fc5270 */
[----:B------:R-:W-:Y:S02]  /*3c80*/  LOP3.LUT R15, R13, 0xffffffc0, RZ, 0xc0, !PT ;  /* 0xffffffc00d0f7812 */ /* 0x000fe400078ec0ff */
[----:B------:R-:W-:-:S02]  /*3c90*/  SEL R48, R48, 0x8, P3 ;  /* 0x0000000830307807 */ /* 0x000fc40001800000 */
[----:B------:R-:W-:Y:S02]  /*3ca0*/  LOP3.LUT R3, R4, R3, RZ, 0xfc, !PT ;  /* 0x0000000304037212 */ /* 0x000fe400078efcff */
[----:B------:R-:W-:Y:S02]  /*3cb0*/  ISETP.NE.AND P2, PT, R74, RZ, PT ;  /* 0x000000ff4a00720c */ /* 0x000fe40003f45270 */
[----:B------:R-:W-:Y:S02]  /*3cc0*/  SEL R32, R32, 0x7, P4 ;  /* 0x0000000720207807 */ /* 0x000fe40002000000 */
[----:B------:R-:W-:Y:S01]  /*3cd0*/  ISETP.NE.AND P3, PT, R71, RZ, PT ;  /* 0x000000ff4700720c */ /* 0x000fe20003f65270 */
[----:B------:R-:W-:Y:S01]  /*3ce0*/  IMAD.IADD R4, R0, 0x1, -R15 ;  /* 0x0000000100047824 */ /* 0x000fe200078e0a0f */
[----:B------:R-:W-:Y:S02]  /*3cf0*/  ISETP.NE.AND P0, PT, R66, RZ, PT ;  /* 0x000000ff4200720c */ /* 0x000fe40003f05270 */
[----:B------:R-:W-:-:S02]  /*3d00*/  ISETP.NE.AND P1, PT, R68, RZ, PT ;  /* 0x000000ff4400720c */ /* 0x000fc40003f25270 */
[----:B------:R-:W-:Y:S01]  /*3d10*/  SEL R7, R6, 0x8, P6 ;  /* 0x0000000806077807 */ /* 0x000fe20003000000 */
[----:B------:R-:W-:Y:S01]  /*3d20*/  IMAD.SHL.U32 R2, R13, 0x100, RZ ;  /* 0x000001000d027824 */ /* 0x000fe200078e00ff */
[----:B------:R-:W-:Y:S02]  /*3d30*/  ISETP.NE.AND P6, PT, R78, RZ, PT ;  /* 0x000000ff4e00720c */ /* 0x000fe40003fc5270 */
[----:B------:R-:W-:Y:S02]  /*3d40*/  ISETP.NE.AND P5, PT, R73, RZ, PT ;  /* 0x000000ff4900720c */ /* 0x000fe40003fa5270 */
[----:B------:R-:W-:Y:S02]  /*3d50*/  LOP3.LUT R5, R5, 0x3f8, RZ, 0xc0, !PT ;  /* 0x000003f805057812 */ /* 0x000fe400078ec0ff */
[----:B------:R-:W-:Y:S02]  /*3d60*/  LOP3.LUT R6, R41, 0xf8, RZ, 0xc0, !PT ;  /* 0x000000f829067812 */ /* 0x000fe400078ec0ff */
[----:B------:R-:W-:-:S02]  /*3d70*/  VIMNMX R0, R0, R3, !PT ;  /* 0x0000000300007248 */ /* 0x000fc40007fe0100 */
[----:B------:R-:W-:Y:S02]  /*3d80*/  SEL R49, R49, 0x8, P2 ;  /* 0x0000000831317807 */ /* 0x000fe40001000000 */
[----:B------:R-:W-:Y:S02]  /*3d90*/  SEL R32, R32, 0x8, P3 ;  /* 0x0000000820207807 */ /* 0x000fe40001800000 */
[----:B------:R-:W-:Y:S02]  /*3da0*/  SEL R44, R44, 0x7, P0 ;  /* 0x000000072c2c7807 */ /* 0x000fe40000000000 */
[----:B------:R-:W-:Y:S01]  /*3db0*/  SEL R50, R50, 0x7, P1 ;  /* 0x0000000732327807 */ /* 0x000fe20000800000 */
[----:B------:R-:W-:Y:S01]  /*3dc0*/  IMAD R3, R3, 0x40, R4 ;  /* 0x0000004003037824 */ /* 0x000fe200078e0204 */
[----:B------:R-:W-:Y:S02]  /*3dd0*/  ISETP.NE.AND P4, PT, R47, RZ, PT ;  /* 0x000000ff2f00720c */ /* 0x000fe40003f85270 */
[----:B------:R-:W-:-:S02]  /*3de0*/  ISETP.NE.AND P0, PT, R46, RZ, PT ;  /* 0x000000ff2e00720c */ /* 0x000fc40003f05270 */
[----:B------:R-:W-:Y:S02]  /*3df0*/  ISETP.NE.AND P1, PT, R72, RZ, PT ;  /* 0x000000ff4800720c */ /* 0x000fe40003f25270 */
[----:B------:R-:W-:Y:S02]  /*3e00*/  ISETP.NE.AND P2, PT, R64, RZ, PT ;  /* 0x000000ff4000720c */ /* 0x000fe40003f45270 */
[----:B------:R-:W-:Y:S02]  /*3e10*/  SEL R51, R51, 0x7, P5 ;  /* 0x0000000733337807 */ /* 0x000fe40002800000 */
[----:B------:R-:W-:Y:S02]  /*3e20*/  SEL R52, R52, 0x7, P6 ;  /* 0x0000000734347807 */ /* 0x000fe40003000000 */
[----:B------:R-:W-:Y:S02]  /*3e30*/  IADD3 R5, R6, UR4, R5 ;  /* 0x0000000406057c10 */ /* 0x000fe4000fffe005 */
[----:B------:R-:W-:-:S02]  /*3e40*/  ISETP.GE.AND P3, PT, R0, 0x100, PT ;  /* 0x000001000000780c */ /* 0x000fc40003f66270 */
[----:B------:R-:W-:Y:S02]  /*3e50*/  LOP3.LUT R2, R2, 0xffffc000, RZ, 0xc0, !PT ;  /* 0xffffc00002027812 */ /* 0x000fe400078ec0ff */
[----:B------:R-:W-:Y:S02]  /*3e60*/  PRMT R0, R49, 0x8880, RZ ;  /* 0x0000888031007816 */ /* 0x000fe400000000ff */
[----:B------:R-:W-:Y:S02]  /*3e70*/  PRMT R4, R7, 0x8880, RZ ;  /* 0x0000888007047816 */ /* 0x000fe400000000ff */
[----:B------:R-:W-:Y:S02]  /*3e80*/  PRMT R6, R32, 0x8880, RZ ;  /* 0x0000888020067816 */ /* 0x000fe400000000ff */
[----:B------:R-:W-:Y:S02]  /*3e90*/  SEL R44, R44, 0x8, P2 ;  /* 0x000000082c2c7807 */ /* 0x000fe40001000000 */
[----:B------:R-:W-:-:S02]  /*3ea0*/  SEL R50, R50, 0x8, P1 ;  /* 0x0000000832327807 */ /* 0x000fc40000800000 */
[----:B------:R-:W-:Y:S02]  /*3eb0*/  SEL R51, R51, 0x8, P0 ;  /* 0x0000000833337807 */ /* 0x000fe40000000000 */
[----:B------:R-:W-:Y:S01]  /*3ec0*/  SEL R52, R52, 0x8, P4 ;  /* 0x0000000834347807 */ /* 0x000fe20002000000 */
[----:B------:R-:W-:Y:S01]  /*3ed0*/  IMAD.IADD R3, R3, 0x1, R2 ;  /* 0x0000000103037824 */ /* 0x000fe200078e0202 */
[----:B------:R-:W-:Y:S02]  /*3ee0*/  LEA.HI R35, R35, R40, RZ, 0x1e ;  /* 0x0000002823237211 */ /* 0x000fe400078ff0ff */
[----:B------:R-:W-:Y:S01]  /*3ef0*/  PRMT R0, R0, 0x7710, RZ ;  /* 0x0000771000007816 */ /* 0x000fe200000000ff */
[----:B------:R-:W-:Y:S01]  /*3f00*/  BAR.SYNC.DEFER_BLOCKING 0x0 ;  /* 0x0000000000007b1d */ /* 0x000fe20000010000 */
[----:B------:R-:W-:Y:S02]  /*3f10*/  PRMT R4, R4, 0x7710, RZ ;  /* 0x0000771004047816 */ /* 0x000fe400000000ff */
[----:B------:R-:W-:-:S02]  /*3f20*/  PRMT R6, R6, 0x7710, RZ ;  /* 0x0000771006067816 */ /* 0x000fc400000000ff */
[----:B------:R-:W-:Y:S02]  /*3f30*/  PRMT R2, R48, 0x8880, RZ ;  /* 0x0000888030027816 */ /* 0x000fe400000000ff */
[----:B------:R-:W-:Y:S02]  /*3f40*/  PRMT R44, R44, 0x8880, RZ ;  /* 0x000088802c2c7816 */ /* 0x000fe400000000ff */
[----:B------:R-:W-:Y:S02]  /*3f50*/  PRMT R50, R50, 0x8880, RZ ;  /* 0x0000888032327816 */ /* 0x000fe400000000ff */
[----:B------:R-:W-:Y:S02]  /*3f60*/  PRMT R51, R51, 0x8880, RZ ;  /* 0x0000888033337816 */ /* 0x000fe400000000ff */
[----:B-1----:R-:W-:Y:S02]  /*3f70*/  PRMT R8, R52, 0x8880, RZ ;  /* 0x0000888034087816 */ /* 0x002fe400000000ff */
[----:B------:R-:W-:-:S02]  /*3f80*/  PRMT R2, R2, 0x7710, RZ ;  /* 0x0000771002027816 */ /* 0x000fc400000000ff */
[----:B------:R-:W-:Y:S01]  /*3f90*/  PRMT R8, R8, 0x7710, RZ ;  /* 0x0000771008087816 */ /* 0x000fe200000000ff */
[----:B------:R1:W-:Y:S04]  /*3fa0*/  STS.U8 [R35+UR4], R0 ;  /* 0x0000000023007988 */ /* 0x0003e80008000004 */
[----:B------:R2:W-:Y:S04]  /*3fb0*/  STS.U8 [R35+UR4+0x8], R4 ;  /* 0x0000080423007988 */ /* 0x0005e80008000004 */
[----:B------:R3:W-:Y:S01]  /*3fc0*/  STS.U8 [R35+UR4+0xc], R6 ;  /* 0x00000c0623007988 */ /* 0x0007e20008000004 */
[----:B-1----:R-:W-:-:S02]  /*3fd0*/  PRMT R0, R44, 0x7710, RZ ;  /* 0x000077102c007816 */ /* 0x002fc400000000ff */
[----:B--2---:R-:W-:Y:S02]  /*3fe0*/  PRMT R4, R50, 0x7710, RZ ;  /* 0x0000771032047816 */ /* 0x004fe400000000ff */
[----:B---3--:R-:W-:Y:S01]  /*3ff0*/  PRMT R6, R51, 0x7710, RZ ;  /* 0x0000771033067816 */ /* 0x008fe200000000ff */
[----:B------:R1:W-:Y:S04]  /*4000*/  STS.U8 [R35+UR4+0x4], R2 ;  /* 0x0000040223007988 */ /* 0x0003e80008000004 */
[----:B------:R2:W-:Y:S04]  /*4010*/  STS.U8 [R35+UR4+0x10], R0 ;  /* 0x0000100023007988 */ /* 0x0005e80008000004 */
[----:B------:R2:W-:Y:S04]  /*4020*/  STS.U8 [R35+UR4+0x14], R4 ;  /* 0x0000140423007988 */ /* 0x0005e80008000004 */
[----:B------:R2:W-:Y:S04]  /*4030*/  STS.U8 [R35+UR4+0x18], R6 ;  /* 0x0000180623007988 */ /* 0x0005e80008000004 */
[----:B------:R2:W-:Y:S01]  /*4040*/  STS.U8 [R35+UR4+0x1c], R8 ;  /* 0x00001c0823007988 */ /* 0x0005e20008000004 */
[----:B------:R-:W-:Y:S01]  /*4050*/  BAR.SYNC.DEFER_BLOCKING 0x0 ;  /* 0x0000000000007b1d */ /* 0x000fe20000010000 */
[----:B-1----:R-:W-:-:S04]  /*4060*/  IADD3 R2, P0, R3, UR8, RZ ;  /* 0x0000000803027c10 */ /* 0x002fc8000ff1e0ff */
[----:B------:R-:W-:Y:S01]  /*4070*/  LEA.HI.X.SX32 R3, R3, UR9, 0x1, P0 ;  /* 0x0000000903037c11 */ /* 0x000fe200080f0eff */
[----:B--2---:R-:W-:Y:S08]  /*4080*/  @P3 EXIT ;  /* 0x000000000000394d */ /* 0x004ff00003800000 */
[----:B------:R-:W0:Y:S04]  /*4090*/  LDS.64 R4, [R5] ;  /* 0x0000000005047984 */ /* 0x000e280000000a00 */
[----:B0-----:R-:W-:Y:S01]  /*40a0*/  STG.E.64 desc[UR6][R2.64], R4 ;  /* 0x0000000402007986 */ /* 0x001fe2000c101b06 */
[----:B------:R-:W-:Y:S05]  /*40b0*/  EXIT ;  /* 0x000000000000794d */ /* 0x000fea0003800000 */
.L_x_0:
[----:B------:R-:W-:-:S00]  /*40c0*/  BRA `(.L_x_0) ;  /* 0xfffffffc00fc7947 */ /* 0x000fc0000383ffff */
[----:B------:R-:W-:-:S00]  /*40d0*/  NOP ;  /* 0x0000000000007918 */ /* 0x000fc00000000000 */
        /* <DEDUP_REMOVED lines=10> */
.L_x_1:


//--------------------- .nv.shared.triton_poi_fused_max_pool2d_with_indices_7 --------------------------
	.section	.nv.shared.triton_poi_fused_max_pool2d_with_indices_7,"aw",@nobits
	.sectionflags	@""
	.align	16
	.zero		1024


//--------------------- .nv.constant0.triton_poi_fused_max_pool2d_with_indices_7 --------------------------
	.section	.nv.constant0.triton_poi_fused_max_pool2d_with_indices_7,"a",@progbits
	.sectionflags	@""
	.align	4
.nv.constant0.triton_poi_fused_max_pool2d_with_indices_7:
	.zero		560
